	.target	sm_90a

	.elftype	@"ET_EXEC"


//--------------------- .note.nv.tkinfo           --------------------------
	.section	.note.nv.tkinfo,"",@"SHT_NOTE"
	.sectionflags	@"SHF_NOTE_NV_TKINFO"
	.tkinfo
        /*0018*/ 	.word	0x00000002
        /*0030*/ 	.string	""
        /*0030*/ 	.string	"ptxas"
        /*0030*/ 	.string	"Cuda compilation tools, release 13.0, V13.0.88"
        /*0030*/ 	.string	"Build cuda_13.0.r13.0/compiler.36424714_0"
        /*0030*/ 	.string	"-arch sm_90a -m 64 "



//--------------------- .note.nv.cuinfo           --------------------------
	.section	.note.nv.cuinfo,"",@"SHT_NOTE"
	.sectionflags	@"SHF_NOTE_NV_CUINFO"
        /*0018*/ 	.short	0x0002
        /*001a*/ 	.short	0x005a
        /*001c*/ 	.short	0x0082
	.zero		2


//--------------------- .nv.info                  --------------------------
	.section	.nv.info,"",@"SHT_CUDA_INFO"
	.align	4


	//----- nvinfo : EIATTR_REGCOUNT
	.align		4
        /*0000*/ 	.byte	0x04, 0x2f
        /*0002*/ 	.short	(.L_15 - .L_14)
	.align		4
.L_14:
        /*0004*/ 	.word	index@(_ZN7cutlass13device_kernelINS_4gemm6kernel13GemmUniversalIN4cute5tupleIJiiiiEEENS1_10collective13CollectiveMmaINS1_34MainloopSm90TmaGmmaWarpSpecializedILi3ENS5_IJNS4_1CILi2EEENSA_ILi1EEESC_EEENS1_35KernelTmaWarpSpecializedCooperativeEEENS5_IJNSA_ILi128EEESG_SG_EEENS_10bfloat16_tENS5_IJlSC_lEEESI_SJ_NS4_8TiledMMAINS4_8MMA_AtomIJNS4_4SM904GMMA28MMA_64x128x16_F32BF16BF16_SSILNSN_5MajorE0ELSP_0ELNSN_7ScaleInE1ELSQ_1EEEEEENS4_6LayoutISD_NS5_IJSC_NSA_ILi0EEESU_EEEEENS5_IJNS4_10UnderscoreESX_SX_EEEEENS4_13SM90_TMA_LOADENS4_14ComposedLayoutINS4_7SwizzleILi3ELi4ELi3EEENS4_18smem_ptr_flag_bitsILi16EEENST_INS5_IJNSA_ILi8EEENSA_ILi64EEEEEENS5_IJS17_SC_EEEEEEEvNS4_8identityENS4_23SM90_TMA_LOAD_MULTICASTES1B_vS1C_EENS_8epilogue10collective6detail29Sm90TmaWarpSpecializedAdapterINS1G_15DefaultEpilogueISI_SJ_SJ_NS1F_6thread17LinearCombinationISI_Li1EffLNS1K_9ScaleType4KindE0ELNS_15FloatRoundStyleE2ESI_EENS1_15EpilogueDefaultEEEEEvvEEEEvNT_6ParamsE)
        /*0008*/ 	.word	0x000000a8


	//----- nvinfo : EIATTR_FRAME_SIZE
	.align		4
.L_15:
        /*000c*/ 	.byte	0x04, 0x11
        /*000e*/ 	.short	(.L_17 - .L_16)
	.align		4
.L_16:
        /*0010*/ 	.word	index@(_ZN7cutlass13device_kernelINS_4gemm6kernel13GemmUniversalIN4cute5tupleIJiiiiEEENS1_10collective13CollectiveMmaINS1_34MainloopSm90TmaGmmaWarpSpecializedILi3ENS5_IJNS4_1CILi2EEENSA_ILi1EEESC_EEENS1_35KernelTmaWarpSpecializedCooperativeEEENS5_IJNSA_ILi128EEESG_SG_EEENS_10bfloat16_tENS5_IJlSC_lEEESI_SJ_NS4_8TiledMMAINS4_8MMA_AtomIJNS4_4SM904GMMA28MMA_64x128x16_F32BF16BF16_SSILNSN_5MajorE0ELSP_0ELNSN_7ScaleInE1ELSQ_1EEEEEENS4_6LayoutISD_NS5_IJSC_NSA_ILi0EEESU_EEEEENS5_IJNS4_10UnderscoreESX_SX_EEEEENS4_13SM90_TMA_LOADENS4_14ComposedLayoutINS4_7SwizzleILi3ELi4ELi3EEENS4_18smem_ptr_flag_bitsILi16EEENST_INS5_IJNSA_ILi8EEENSA_ILi64EEEEEENS5_IJS17_SC_EEEEEEEvNS4_8identityENS4_23SM90_TMA_LOAD_MULTICASTES1B_vS1C_EENS_8epilogue10collective6detail29Sm90TmaWarpSpecializedAdapterINS1G_15DefaultEpilogueISI_SJ_SJ_NS1F_6thread17LinearCombinationISI_Li1EffLNS1K_9ScaleType4KindE0ELNS_15FloatRoundStyleE2ESI_EENS1_15EpilogueDefaultEEEEEvvEEEEvNT_6ParamsE)
        /*0014*/ 	.word	0x00000000


	//----- nvinfo : EIATTR_MIN_STACK_SIZE
	.align		4
.L_17:
        /*0018*/ 	.byte	0x04, 0x12
        /*001a*/ 	.short	(.L_19 - .L_18)
	.align		4
.L_18:
        /*001c*/ 	.word	index@(_ZN7cutlass13device_kernelINS_4gemm6kernel13GemmUniversalIN4cute5tupleIJiiiiEEENS1_10collective13CollectiveMmaINS1_34MainloopSm90TmaGmmaWarpSpecializedILi3ENS5_IJNS4_1CILi2EEENSA_ILi1EEESC_EEENS1_35KernelTmaWarpSpecializedCooperativeEEENS5_IJNSA_ILi128EEESG_SG_EEENS_10bfloat16_tENS5_IJlSC_lEEESI_SJ_NS4_8TiledMMAINS4_8MMA_AtomIJNS4_4SM904GMMA28MMA_64x128x16_F32BF16BF16_SSILNSN_5MajorE0ELSP_0ELNSN_7ScaleInE1ELSQ_1EEEEEENS4_6LayoutISD_NS5_IJSC_NSA_ILi0EEESU_EEEEENS5_IJNS4_10UnderscoreESX_SX_EEEEENS4_13SM90_TMA_LOADENS4_14ComposedLayoutINS4_7SwizzleILi3ELi4ELi3EEENS4_18smem_ptr_flag_bitsILi16EEENST_INS5_IJNSA_ILi8EEENSA_ILi64EEEEEENS5_IJS17_SC_EEEEEEEvNS4_8identityENS4_23SM90_TMA_LOAD_MULTICASTES1B_vS1C_EENS_8epilogue10collective6detail29Sm90TmaWarpSpecializedAdapterINS1G_15DefaultEpilogueISI_SJ_SJ_NS1F_6thread17LinearCombinationISI_Li1EffLNS1K_9ScaleType4KindE0ELNS_15FloatRoundStyleE2ESI_EENS1_15EpilogueDefaultEEEEEvvEEEEvNT_6ParamsE)
        /*0020*/ 	.word	0x00000000
.L_19:


//--------------------- .nv.compat                --------------------------
	.section	.nv.compat,"",@"SHT_CUDA_COMPAT_INFO"
	.align	4
        /*0000*/ 	.byte	0x02, 0x09, 0x01, 0x00, 0x02, 0x02, 0x04, 0x00, 0x02, 0x05, 0x05, 0x00, 0x03, 0x07, 0x01, 0x01
        /*0010*/ 	.byte	0x02, 0x03, 0x01, 0x00, 0x02, 0x06, 0x01, 0x00, 0x04, 0x0b, 0x08, 0x00, 0x00, 0x00, 0x00, 0x00
        /*0020*/ 	.byte	0x00, 0x00, 0x00, 0x00


//--------------------- .nv.info._ZN7cutlass13device_kernelINS_4gemm6kernel13GemmUniversalIN4cute5tupleIJiiiiEEENS1_10collective13CollectiveMmaINS1_34MainloopSm90TmaGmmaWarpSpecializedILi3ENS5_IJNS4_1CILi2EEENSA_ILi1EEESC_EEENS1_35KernelTmaWarpSpecializedCooperativeEEENS5_IJNSA_ILi128EEESG_SG_EEENS_10bfloat16_tENS5_IJlSC_lEEESI_SJ_NS4_8TiledMMAINS4_8MMA_AtomIJNS4_4SM904GMMA28MMA_64x128x16_F32BF16BF16_SSILNSN_5MajorE0ELSP_0ELNSN_7ScaleInE1ELSQ_1EEEEEENS4_6LayoutISD_NS5_IJSC_NSA_ILi0EEESU_EEEEENS5_IJNS4_10UnderscoreESX_SX_EEEEENS4_13SM90_TMA_LOADENS4_14ComposedLayoutINS4_7SwizzleILi3ELi4ELi3EEENS4_18smem_ptr_flag_bitsILi16EEENST_INS5_IJNSA_ILi8EEENSA_ILi64EEEEEENS5_IJS17_SC_EEEEEEEvNS4_8identityENS4_23SM90_TMA_LOAD_MULTICASTES1B_vS1C_EENS_8epilogue10collective6detail29Sm90TmaWarpSpecializedAdapterINS1G_15DefaultEpilogueISI_SJ_SJ_NS1F_6thread17LinearCombinationISI_Li1EffLNS1K_9ScaleType4KindE0ELNS_15FloatRoundStyleE2ESI_EENS1_15EpilogueDefaultEEEEEvvEEEEvNT_6ParamsE --------------------------
	.section	.nv.info._ZN7cutlass13device_kernelINS_4gemm6kernel13GemmUniversalIN4cute5tupleIJiiiiEEENS1_10collective13CollectiveMmaINS1_34MainloopSm90TmaGmmaWarpSpecializedILi3ENS5_IJNS4_1CILi2EEENSA_ILi1EEESC_EEENS1_35KernelTmaWarpSpecializedCooperativeEEENS5_IJNSA_ILi128EEESG_SG_EEENS_10bfloat16_tENS5_IJlSC_lEEESI_SJ_NS4_8TiledMMAINS4_8MMA_AtomIJNS4_4SM904GMMA28MMA_64x128x16_F32BF16BF16_SSILNSN_5MajorE0ELSP_0ELNSN_7ScaleInE1ELSQ_1EEEEEENS4_6LayoutISD_NS5_IJSC_NSA_ILi0EEESU_EEEEENS5_IJNS4_10UnderscoreESX_SX_EEEEENS4_13SM90_TMA_LOADENS4_14ComposedLayoutINS4_7SwizzleILi3ELi4ELi3EEENS4_18smem_ptr_flag_bitsILi16EEENST_INS5_IJNSA_ILi8EEENSA_ILi64EEEEEENS5_IJS17_SC_EEEEEEEvNS4_8identityENS4_23SM90_TMA_LOAD_MULTICASTES1B_vS1C_EENS_8epilogue10collective6detail29Sm90TmaWarpSpecializedAdapterINS1G_15DefaultEpilogueISI_SJ_SJ_NS1F_6thread17LinearCombinationISI_Li1EffLNS1K_9ScaleType4KindE0ELNS_15FloatRoundStyleE2ESI_EENS1_15EpilogueDefaultEEEEEvvEEEEvNT_6ParamsE,"",@"SHT_CUDA_INFO"
	.sectionflags	@""
	.align	4


	//----- nvinfo : EIATTR_CUDA_API_VERSION
	.align		4
        /*0000*/ 	.byte	0x04, 0x37
        /*0002*/ 	.short	(.L_21 - .L_20)
.L_20:
        /*0004*/ 	.word	0x00000082


	//----- nvinfo : EIATTR_KPARAM_INFO
	.align		4
.L_21:
        /*0008*/ 	.byte	0x04, 0x17
        /*000a*/ 	.short	(.L_23 - .L_22)
.L_22:
        /*000c*/ 	.word	0x00000000
        /*0010*/ 	.short	0x0000
        /*0012*/ 	.short	0x0070
        /*0014*/ 	.byte	0x00, 0xf0, 0x01, 0x10


	//----- nvinfo : EIATTR_SPARSE_MMA_MASK
	.align		4
.L_23:
        /*0018*/ 	.byte	0x03, 0x50
        /*001a*/ 	.short	0x0000


	//----- nvinfo : EIATTR_MAXREG_COUNT
	.align		4
        /*001c*/ 	.byte	0x03, 0x1b
        /*001e*/ 	.short	0x00a8


	//----- nvinfo : EIATTR_NUM_BARRIERS
	.align		4
        /*0020*/ 	.byte	0x02, 0x4c
        /*0022*/ 	.byte	0x01
	.zero		1


	//----- nvinfo : EIATTR_EXTERNS
	.align		4
        /*0024*/ 	.byte	0x04, 0x0f
        /*0026*/ 	.short	(.L_25 - .L_24)


	//   ....[0]....
	.align		4
.L_24:
        /*0028*/ 	.word	index@(__assertfail)


	//----- nvinfo : EIATTR_MERCURY_ISA_VERSION
	.align		4
.L_25:
        /*002c*/ 	.byte	0x03, 0x5f
        /*002e*/ 	.short	0x0101


	//----- nvinfo : EIATTR_INT_WARP_WIDE_INSTR_OFFSETS
	.align		4
        /*0030*/ 	.byte	0x04, 0x31
        /*0032*/ 	.short	(.L_27 - .L_26)


	//   ....[0]....
.L_26:
        /*0034*/ 	.word	0x00000460


	//   ....[1]....
        /*0038*/ 	.word	0x00000490


	//   ....[2]....
        /*003c*/ 	.word	0x00000630


	//   ....[3]....
        /*0040*/ 	.word	0x00002260


	//----- nvinfo : EIATTR_COOP_GROUP_MASK_REGIDS
	.align		4
.L_27:
        /*0044*/ 	.byte	0x04, 0x29
        /*0046*/ 	.short	(.L_29 - .L_28)


	//   ....[0]....
.L_28:
        /*0048*/ 	.word	0xffffffff


	//   ....[1]....
        /*004c*/ 	.word	0xffffffff


	//   ....[2]....
        /*0050*/ 	.word	0xffffffff


	//   ....[3]....
        /*0054*/ 	.word	0xffffffff


	//   ....[4]....
        /*0058*/ 	.word	0xffffffff


	//   ....[5]....
        /*005c*/ 	.word	0xffffffff


	//----- nvinfo : EIATTR_COOP_GROUP_INSTR_OFFSETS
	.align		4
.L_29:
        /*0060*/ 	.byte	0x04, 0x28
        /*0062*/ 	.short	(.L_31 - .L_30)


	//   ....[0]....
.L_30:
        /*0064*/ 	.word	0x00000060


	//   ....[1]....
        /*0068*/ 	.word	0x00000070


	//   ....[2]....
        /*006c*/ 	.word	0x00000130


	//   ....[3]....
        /*0070*/ 	.word	0x000002b0


	//   ....[4]....
        /*0074*/ 	.word	0x000007e0


	//   ....[5]....
        /*0078*/ 	.word	0x00001460


	//----- nvinfo : EIATTR_REG_RECONFIG
	.align		4
.L_31:
        /*007c*/ 	.byte	0x01, 0x54
	.zero		2


	//----- nvinfo : EIATTR_SYSCALL_OFFSETS
	.align		4
        /*0080*/ 	.byte	0x04, 0x46
        /*0082*/ 	.short	(.L_33 - .L_32)


	//   ....[0]....
.L_32:
        /*0084*/ 	.word	0x00001650


	//----- nvinfo : EIATTR_MBARRIER_INSTR_OFFSETS
	.align		4
.L_33:
        /*0088*/ 	.byte	0x04, 0x39
        /*008a*/ 	.short	(.L_35 - .L_34)


	//   ....[0]....
.L_34:
        /*008c*/ 	.word	0x00000230
        /*0090*/ 	.word	0x000000ff
        /*0094*/ 	.word	0x00000000
        /*0098*/ 	.short	0x0100
        /*009a*/ 	.byte	0x08
	.zero		1


	//   ....[1]....
        /*009c*/ 	.word	0x00000240
        /*00a0*/ 	.word	0x000000ff
        /*00a4*/ 	.word	0x00000018
        /*00a8*/ 	.short	0x0100
        /*00aa*/ 	.byte	0x08
	.zero		1


	//   ....[2]....
        /*00ac*/ 	.word	0x00000250
        /*00b0*/ 	.word	0x000000ff
        /*00b4*/ 	.word	0x00000008
        /*00b8*/ 	.short	0x0100
        /*00ba*/ 	.byte	0x08
	.zero		1


	//   ....[3]....
        /*00bc*/ 	.word	0x00000260
        /*00c0*/ 	.word	0x000000ff
        /*00c4*/ 	.word	0x00000020
        /*00c8*/ 	.short	0x0100
        /*00ca*/ 	.byte	0x08
	.zero		1


	//   ....[4]....
        /*00cc*/ 	.word	0x00000270
        /*00d0*/ 	.word	0x000000ff
        /*00d4*/ 	.word	0x00000010
        /*00d8*/ 	.short	0x0100
        /*00da*/ 	.byte	0x08
	.zero		1


	//   ....[5]....
        /*00dc*/ 	.word	0x00000280
        /*00e0*/ 	.word	0x000000ff
        /*00e4*/ 	.word	0x00000028
        /*00e8*/ 	.short	0x0100
        /*00ea*/ 	.byte	0x08
	.zero		1


	//   ....[6]....
        /*00ec*/ 	.word	0x000006c0
        /*00f0*/ 	.word	0x000000ff
        /*00f4*/ 	.word	0x00000040
        /*00f8*/ 	.short	0x0100
        /*00fa*/ 	.byte	0x06
	.zero		1


	//   ....[7]....
        /*00fc*/ 	.word	0x00000760
        /*0100*/ 	.word	0x000000ff
        /*0104*/ 	.word	0x00000048
        /*0108*/ 	.short	0x0100
        /*010a*/ 	.byte	0x06
	.zero		1


	//   ....[8]....
        /*010c*/ 	.word	0x00001710
        /*0110*/ 	.word	0x00000003
        /*0114*/ 	.word	0x00000000
        /*0118*/ 	.short	0x010a
        /*011a*/ 	.byte	0x3f
	.zero		1


	//   ....[9]....
        /*011c*/ 	.word	0x00001770
        /*0120*/ 	.word	0x00000003
        /*0124*/ 	.word	0x00000000
        /*0128*/ 	.short	0x010a
        /*012a*/ 	.byte	0x3f
	.zero		1


	//   ....[10]....
        /*012c*/ 	.word	0x00001cb0
        /*0130*/ 	.word	0x00000005
        /*0134*/ 	.word	0x00000000
        /*0138*/ 	.short	0x010a
        /*013a*/ 	.byte	0x3f
	.zero		1


	//   ....[11]....
        /*013c*/ 	.word	0x00001cf0
        /*0140*/ 	.word	0x00000005
        /*0144*/ 	.word	0x00000000
        /*0148*/ 	.short	0x010a
        /*014a*/ 	.byte	0x3f
	.zero		1


	//   ....[12]....
        /*014c*/ 	.word	0x00002110
        /*0150*/ 	.word	0x00000004
        /*0154*/ 	.word	0x00000000
        /*0158*/ 	.short	0x0101
        /*015a*/ 	.byte	0x3f
	.zero		1


	//   ....[13]....
        /*015c*/ 	.word	0x00002300
        /*0160*/ 	.word	0x00000000
        /*0164*/ 	.word	0x00000000
        /*0168*/ 	.short	0x0101
        /*016a*/ 	.byte	0x3f
	.zero		1


	//   ....[14]....
        /*016c*/ 	.word	0x00007430
        /*0170*/ 	.word	0x00000017
        /*0174*/ 	.word	0x00000018
        /*0178*/ 	.short	0x010a
        /*017a*/ 	.byte	0x3f
	.zero		1


	//   ....[15]....
        /*017c*/ 	.word	0x00007870
        /*0180*/ 	.word	0x00000006
        /*0184*/ 	.word	0x00000048
        /*0188*/ 	.short	0x0101
        /*018a*/ 	.byte	0x3f
	.zero		1


	//   ....[16]....
        /*018c*/ 	.word	0x00007fc0
        /*0190*/ 	.word	0x00000007
        /*0194*/ 	.word	0x00000000
        /*0198*/ 	.short	0x010a
        /*019a*/ 	.byte	0x3f
	.zero		1


	//   ....[17]....
        /*019c*/ 	.word	0x00008040
        /*01a0*/ 	.word	0x00000004
        /*01a4*/ 	.word	0x00000000
        /*01a8*/ 	.short	0x010a
        /*01aa*/ 	.byte	0x3f
	.zero		1


	//   ....[18]....
        /*01ac*/ 	.word	0x000080d0
        /*01b0*/ 	.word	0x00000005
        /*01b4*/ 	.word	0x00000000
        /*01b8*/ 	.short	0x010a
        /*01ba*/ 	.byte	0x3f
	.zero		1


	//   ....[19]....
        /*01bc*/ 	.word	0x00008130
        /*01c0*/ 	.word	0x00000003
        /*01c4*/ 	.word	0x00000000
        /*01c8*/ 	.short	0x010a
        /*01ca*/ 	.byte	0x3f
	.zero		1


	//   ....[20]....
        /*01cc*/ 	.word	0x00008180
        /*01d0*/ 	.word	0x00000005
        /*01d4*/ 	.word	0x00000000
        /*01d8*/ 	.short	0x010a
        /*01da*/ 	.byte	0x3f
	.zero		1


	//   ....[21]....
        /*01dc*/ 	.word	0x00008250
        /*01e0*/ 	.word	0x00000017
        /*01e4*/ 	.word	0x00000018
        /*01e8*/ 	.short	0x010a
        /*01ea*/ 	.byte	0x3f
	.zero		1


	//   ....[22]....
        /*01ec*/ 	.word	0x00008320
        /*01f0*/ 	.word	0x00000007
        /*01f4*/ 	.word	0x00000000
        /*01f8*/ 	.short	0x010a
        /*01fa*/ 	.byte	0x3f
	.zero		1


	//   ....[23]....
        /*01fc*/ 	.word	0x00008370
        /*0200*/ 	.word	0x00000004
        /*0204*/ 	.word	0x00000000
        /*0208*/ 	.short	0x010a
        /*020a*/ 	.byte	0x3f
	.zero		1


	//----- nvinfo : EIATTR_NUM_MBARRIERS
	.align		4
.L_35:
        /*020c*/ 	.byte	0x03, 0x38
        /*020e*/ 	.short	0x0008


	//----- nvinfo : EIATTR_EXIT_INSTR_OFFSETS
	.align		4
        /*0210*/ 	.byte	0x04, 0x1c
        /*0212*/ 	.short	(.L_37 - .L_36)


	//   ....[0]....
.L_36:
        /*0214*/ 	.word	0x000009b0


	//   ....[1]....
        /*0218*/ 	.word	0x000011c0


	//   ....[2]....
        /*021c*/ 	.word	0x00006bb0


	//   ....[3]....
        /*0220*/ 	.word	0x00007110


	//   ....[4]....
        /*0224*/ 	.word	0x00008120


	//----- nvinfo : EIATTR_MAX_THREADS
	.align		4
.L_37:
        /*0228*/ 	.byte	0x04, 0x05
        /*022a*/ 	.short	(.L_39 - .L_38)
.L_38:
        /*022c*/ 	.word	0x00000180
        /*0230*/ 	.word	0x00000001
        /*0234*/ 	.word	0x00000001


	//----- nvinfo : EIATTR_CRS_STACK_SIZE
	.align		4
.L_39:
        /*0238*/ 	.byte	0x04, 0x1e
        /*023a*/ 	.short	(.L_41 - .L_40)
.L_40:
        /*023c*/ 	.word	0x00000000


	//----- nvinfo : EIATTR_CBANK_PARAM_SIZE
	.align		4
.L_41:
        /*0240*/ 	.byte	0x03, 0x19
        /*0242*/ 	.short	0x0470


	//----- nvinfo : EIATTR_PARAM_CBANK
	.align		4
        /*0244*/ 	.byte	0x04, 0x0a
        /*0246*/ 	.short	(.L_43 - .L_42)
	.align		4
.L_42:
        /*0248*/ 	.word	index@(.nv.constant0._ZN7cutlass13device_kernelINS_4gemm6kernel13GemmUniversalIN4cute5tupleIJiiiiEEENS1_10collective13CollectiveMmaINS1_34MainloopSm90TmaGmmaWarpSpecializedILi3ENS5_IJNS4_1CILi2EEENSA_ILi1EEESC_EEENS1_35KernelTmaWarpSpecializedCooperativeEEENS5_IJNSA_ILi128EEESG_SG_EEENS_10bfloat16_tENS5_IJlSC_lEEESI_SJ_NS4_8TiledMMAINS4_8MMA_AtomIJNS4_4SM904GMMA28MMA_64x128x16_F32BF16BF16_SSILNSN_5MajorE0ELSP_0ELNSN_7ScaleInE1ELSQ_1EEEEEENS4_6LayoutISD_NS5_IJSC_NSA_ILi0EEESU_EEEEENS5_IJNS4_10UnderscoreESX_SX_EEEEENS4_13SM90_TMA_LOADENS4_14ComposedLayoutINS4_7SwizzleILi3ELi4ELi3EEENS4_18smem_ptr_flag_bitsILi16EEENST_INS5_IJNSA_ILi8EEENSA_ILi64EEEEEENS5_IJS17_SC_EEEEEEEvNS4_8identityENS4_23SM90_TMA_LOAD_MULTICASTES1B_vS1C_EENS_8epilogue10collective6detail29Sm90TmaWarpSpecializedAdapterINS1G_15DefaultEpilogueISI_SJ_SJ_NS1F_6thread17LinearCombinationISI_Li1EffLNS1K_9ScaleType4KindE0ELNS_15FloatRoundStyleE2ESI_EENS1_15EpilogueDefaultEEEEEvvEEEEvNT_6ParamsE)
        /*024c*/ 	.short	0x0210
        /*024e*/ 	.short	0x0470


	//----- nvinfo : EIATTR_SW_WAR
	.align		4
.L_43:
        /*0250*/ 	.byte	0x04, 0x36
        /*0252*/ 	.short	(.L_45 - .L_44)
.L_44:
        /*0254*/ 	.word	0x00000008
.L_45:


//--------------------- .nv.callgraph             --------------------------
	.section	.nv.callgraph,"",@"SHT_CUDA_CALLGRAPH"
	.align	4
	.sectionentsize	8
	.align		4
        /*0000*/ 	.word	0x00000000
	.align		4
        /*0004*/ 	.word	0xffffffff
	.align		4
        /*0008*/ 	.word	index@(_ZN7cutlass13device_kernelINS_4gemm6kernel13GemmUniversalIN4cute5tupleIJiiiiEEENS1_10collective13CollectiveMmaINS1_34MainloopSm90TmaGmmaWarpSpecializedILi3ENS5_IJNS4_1CILi2EEENSA_ILi1EEESC_EEENS1_35KernelTmaWarpSpecializedCooperativeEEENS5_IJNSA_ILi128EEESG_SG_EEENS_10bfloat16_tENS5_IJlSC_lEEESI_SJ_NS4_8TiledMMAINS4_8MMA_AtomIJNS4_4SM904GMMA28MMA_64x128x16_F32BF16BF16_SSILNSN_5MajorE0ELSP_0ELNSN_7ScaleInE1ELSQ_1EEEEEENS4_6LayoutISD_NS5_IJSC_NSA_ILi0EEESU_EEEEENS5_IJNS4_10UnderscoreESX_SX_EEEEENS4_13SM90_TMA_LOADENS4_14ComposedLayoutINS4_7SwizzleILi3ELi4ELi3EEENS4_18smem_ptr_flag_bitsILi16EEENST_INS5_IJNSA_ILi8EEENSA_ILi64EEEEEENS5_IJS17_SC_EEEEEEEvNS4_8identityENS4_23SM90_TMA_LOAD_MULTICASTES1B_vS1C_EENS_8epilogue10collective6detail29Sm90TmaWarpSpecializedAdapterINS1G_15DefaultEpilogueISI_SJ_SJ_NS1F_6thread17LinearCombinationISI_Li1EffLNS1K_9ScaleType4KindE0ELNS_15FloatRoundStyleE2ESI_EENS1_15EpilogueDefaultEEEEEvvEEEEvNT_6ParamsE)
	.align		4
        /*000c*/ 	.word	index@(__assertfail)
	.align		4
        /*0010*/ 	.word	0x00000000
	.align		4
        /*0014*/ 	.word	0xfffffffe
	.align		4
        /*0018*/ 	.word	0x00000000
	.align		4
        /*001c*/ 	.word	0xfffffffd
	.align		4
        /*0020*/ 	.word	0x00000000
	.align		4
        /*0024*/ 	.word	0xfffffffc


//--------------------- .nv.constant4             --------------------------
	.section	.nv.constant4,"a",@progbits
	.align	8
	.align		8
.nv.constant4:
        /*0000*/ 	.dword	__assertfail
	.align		8
        /*0008*/ 	.dword	__unnamed_1
	.align		8
        /*0010*/ 	.dword	_ZN39_INTERNAL_e57eb992_4_k_cu_244c4cab_34394cuda3std3__45__cpo5beginE
	.align		8
        /*0018*/ 	.dword	_ZN39_INTERNAL_e57eb992_4_k_cu_244c4cab_34394cuda3std3__45__cpo3endE
	.align		8
        /*0020*/ 	.dword	_ZN39_INTERNAL_e57eb992_4_k_cu_244c4cab_34394cuda3std3__45__cpo6cbeginE
	.align		8
        /*0028*/ 	.dword	_ZN39_INTERNAL_e57eb992_4_k_cu_244c4cab_34394cuda3std3__45__cpo4cendE
	.align		8
        /*0030*/ 	.dword	_ZN39_INTERNAL_e57eb992_4_k_cu_244c4cab_34394cuda3std3__441_GLOBAL__N__e57eb992_4_k_cu_244c4cab_34396ignoreE
	.align		8
        /*0038*/ 	.dword	_ZN39_INTERNAL_e57eb992_4_k_cu_244c4cab_34394cuda3std3__419piecewise_constructE
	.align		8
        /*0040*/ 	.dword	_ZN39_INTERNAL_e57eb992_4_k_cu_244c4cab_34394cuda3std3__48in_placeE
	.align		8
        /*0048*/ 	.dword	_ZN39_INTERNAL_e57eb992_4_k_cu_244c4cab_34394cuda3std6ranges3__45__cpo4swapE
	.align		8
        /*0050*/ 	.dword	_ZN39_INTERNAL_e57eb992_4_k_cu_244c4cab_34394cuda3std6ranges3__45__cpo9iter_moveE
	.align		8
        /*0058*/ 	.dword	_ZN39_INTERNAL_e57eb992_4_k_cu_244c4cab_34394cute7productE
	.align		8
        /*0060*/ 	.dword	_ZN39_INTERNAL_e57eb992_4_k_cu_244c4cab_34394cute1_E
	.align		8
        /*0068*/ 	.dword	$str$22
	.align		8
        /*0070*/ 	.dword	$str$23


//--------------------- .text._ZN7cutlass13device_kernelINS_4gemm6kernel13GemmUniversalIN4cute5tupleIJiiiiEEENS1_10collective13CollectiveMmaINS1_34MainloopSm90TmaGmmaWarpSpecializedILi3ENS5_IJNS4_1CILi2EEENSA_ILi1EEESC_EEENS1_35KernelTmaWarpSpecializedCooperativeEEENS5_IJNSA_ILi128EEESG_SG_EEENS_10bfloat16_tENS5_IJlSC_lEEESI_SJ_NS4_8TiledMMAINS4_8MMA_AtomIJNS4_4SM904GMMA28MMA_64x128x16_F32BF16BF16_SSILNSN_5MajorE0ELSP_0ELNSN_7ScaleInE1ELSQ_1EEEEEENS4_6LayoutISD_NS5_IJSC_NSA_ILi0EEESU_EEEEENS5_IJNS4_10UnderscoreESX_SX_EEEEENS4_13SM90_TMA_LOADENS4_14ComposedLayoutINS4_7SwizzleILi3ELi4ELi3EEENS4_18smem_ptr_flag_bitsILi16EEENST_INS5_IJNSA_ILi8EEENSA_ILi64EEEEEENS5_IJS17_SC_EEEEEEEvNS4_8identityENS4_23SM90_TMA_LOAD_MULTICASTES1B_vS1C_EENS_8epilogue10collective6detail29Sm90TmaWarpSpecializedAdapterINS1G_15DefaultEpilogueISI_SJ_SJ_NS1F_6thread17LinearCombinationISI_Li1EffLNS1K_9ScaleType4KindE0ELNS_15FloatRoundStyleE2ESI_EENS1_15EpilogueDefaultEEEEEvvEEEEvNT_6ParamsE --------------------------
	.section	.text._ZN7cutlass13device_kernelINS_4gemm6kernel13GemmUniversalIN4cute5tupleIJiiiiEEENS1_10collective13CollectiveMmaINS1_34MainloopSm90TmaGmmaWarpSpecializedILi3ENS5_IJNS4_1CILi2EEENSA_ILi1EEESC_EEENS1_35KernelTmaWarpSpecializedCooperativeEEENS5_IJNSA_ILi128EEESG_SG_EEENS_10bfloat16_tENS5_IJlSC_lEEESI_SJ_NS4_8TiledMMAINS4_8MMA_AtomIJNS4_4SM904GMMA28MMA_64x128x16_F32BF16BF16_SSILNSN_5MajorE0ELSP_0ELNSN_7ScaleInE1ELSQ_1EEEEEENS4_6LayoutISD_NS5_IJSC_NSA_ILi0EEESU_EEEEENS5_IJNS4_10UnderscoreESX_SX_EEEEENS4_13SM90_TMA_LOADENS4_14ComposedLayoutINS4_7SwizzleILi3ELi4ELi3EEENS4_18smem_ptr_flag_bitsILi16EEENST_INS5_IJNSA_ILi8EEENSA_ILi64EEEEEENS5_IJS17_SC_EEEEEEEvNS4_8identityENS4_23SM90_TMA_LOAD_MULTICASTES1B_vS1C_EENS_8epilogue10collective6detail29Sm90TmaWarpSpecializedAdapterINS1G_15DefaultEpilogueISI_SJ_SJ_NS1F_6thread17LinearCombinationISI_Li1EffLNS1K_9ScaleType4KindE0ELNS_15FloatRoundStyleE2ESI_EENS1_15EpilogueDefaultEEEEEvvEEEEvNT_6ParamsE,"ax",@progbits
	.align	128
.text._ZN7cutlass13device_kernelINS_4gemm6kernel13GemmUniversalIN4cute5tupleIJiiiiEEENS1_10collective13CollectiveMmaINS1_34MainloopSm90TmaGmmaWarpSpecializedILi3ENS5_IJNS4_1CILi2EEENSA_ILi1EEESC_EEENS1_35KernelTmaWarpSpecializedCooperativeEEENS5_IJNSA_ILi128EEESG_SG_EEENS_10bfloat16_tENS5_IJlSC_lEEESI_SJ_NS4_8TiledMMAINS4_8MMA_AtomIJNS4_4SM904GMMA28MMA_64x128x16_F32BF16BF16_SSILNSN_5MajorE0ELSP_0ELNSN_7ScaleInE1ELSQ_1EEEEEENS4_6LayoutISD_NS5_IJSC_NSA_ILi0EEESU_EEEEENS5_IJNS4_10UnderscoreESX_SX_EEEEENS4_13SM90_TMA_LOADENS4_14ComposedLayoutINS4_7SwizzleILi3ELi4ELi3EEENS4_18smem_ptr_flag_bitsILi16EEENST_INS5_IJNSA_ILi8EEENSA_ILi64EEEEEENS5_IJS17_SC_EEEEEEEvNS4_8identityENS4_23SM90_TMA_LOAD_MULTICASTES1B_vS1C_EENS_8epilogue10collective6detail29Sm90TmaWarpSpecializedAdapterINS1G_15DefaultEpilogueISI_SJ_SJ_NS1F_6thread17LinearCombinationISI_Li1EffLNS1K_9ScaleType4KindE0ELNS_15FloatRoundStyleE2ESI_EENS1_15EpilogueDefaultEEEEEvvEEEEvNT_6ParamsE:
        .type           _ZN7cutlass13device_kernelINS_4gemm6kernel13GemmUniversalIN4cute5tupleIJiiiiEEENS1_10collective13CollectiveMmaINS1_34MainloopSm90TmaGmmaWarpSpecializedILi3ENS5_IJNS4_1CILi2EEENSA_ILi1EEESC_EEENS1_35KernelTmaWarpSpecializedCooperativeEEENS5_IJNSA_ILi128EEESG_SG_EEENS_10bfloat16_tENS5_IJlSC_lEEESI_SJ_NS4_8TiledMMAINS4_8MMA_AtomIJNS4_4SM904GMMA28MMA_64x128x16_F32BF16BF16_SSILNSN_5MajorE0ELSP_0ELNSN_7ScaleInE1ELSQ_1EEEEEENS4_6LayoutISD_NS5_IJSC_NSA_ILi0EEESU_EEEEENS5_IJNS4_10UnderscoreESX_SX_EEEEENS4_13SM90_TMA_LOADENS4_14ComposedLayoutINS4_7SwizzleILi3ELi4ELi3EEENS4_18smem_ptr_flag_bitsILi16EEENST_INS5_IJNSA_ILi8EEENSA_ILi64EEEEEENS5_IJS17_SC_EEEEEEEvNS4_8identityENS4_23SM90_TMA_LOAD_MULTICASTES1B_vS1C_EENS_8epilogue10collective6detail29Sm90TmaWarpSpecializedAdapterINS1G_15DefaultEpilogueISI_SJ_SJ_NS1F_6thread17LinearCombinationISI_Li1EffLNS1K_9ScaleType4KindE0ELNS_15FloatRoundStyleE2ESI_EENS1_15EpilogueDefaultEEEEEvvEEEEvNT_6ParamsE,@function
        .size           _ZN7cutlass13device_kernelINS_4gemm6kernel13GemmUniversalIN4cute5tupleIJiiiiEEENS1_10collective13CollectiveMmaINS1_34MainloopSm90TmaGmmaWarpSpecializedILi3ENS5_IJNS4_1CILi2EEENSA_ILi1EEESC_EEENS1_35KernelTmaWarpSpecializedCooperativeEEENS5_IJNSA_ILi128EEESG_SG_EEENS_10bfloat16_tENS5_IJlSC_lEEESI_SJ_NS4_8TiledMMAINS4_8MMA_AtomIJNS4_4SM904GMMA28MMA_64x128x16_F32BF16BF16_SSILNSN_5MajorE0ELSP_0ELNSN_7ScaleInE1ELSQ_1EEEEEENS4_6LayoutISD_NS5_IJSC_NSA_ILi0EEESU_EEEEENS5_IJNS4_10UnderscoreESX_SX_EEEEENS4_13SM90_TMA_LOADENS4_14ComposedLayoutINS4_7SwizzleILi3ELi4ELi3EEENS4_18smem_ptr_flag_bitsILi16EEENST_INS5_IJNSA_ILi8EEENSA_ILi64EEEEEENS5_IJS17_SC_EEEEEEEvNS4_8identityENS4_23SM90_TMA_LOAD_MULTICASTES1B_vS1C_EENS_8epilogue10collective6detail29Sm90TmaWarpSpecializedAdapterINS1G_15DefaultEpilogueISI_SJ_SJ_NS1F_6thread17LinearCombinationISI_Li1EffLNS1K_9ScaleType4KindE0ELNS_15FloatRoundStyleE2ESI_EENS1_15EpilogueDefaultEEEEEvvEEEEvNT_6ParamsE,(.L_x_195 - _ZN7cutlass13device_kernelINS_4gemm6kernel13GemmUniversalIN4cute5tupleIJiiiiEEENS1_10collective13CollectiveMmaINS1_34MainloopSm90TmaGmmaWarpSpecializedILi3ENS5_IJNS4_1CILi2EEENSA_ILi1EEESC_EEENS1_35KernelTmaWarpSpecializedCooperativeEEENS5_IJNSA_ILi128EEESG_SG_EEENS_10bfloat16_tENS5_IJlSC_lEEESI_SJ_NS4_8TiledMMAINS4_8MMA_AtomIJNS4_4SM904GMMA28MMA_64x128x16_F32BF16BF16_SSILNSN_5MajorE0ELSP_0ELNSN_7ScaleInE1ELSQ_1EEEEEENS4_6LayoutISD_NS5_IJSC_NSA_ILi0EEESU_EEEEENS5_IJNS4_10UnderscoreESX_SX_EEEEENS4_13SM90_TMA_LOADENS4_14ComposedLayoutINS4_7SwizzleILi3ELi4ELi3EEENS4_18smem_ptr_flag_bitsILi16EEENST_INS5_IJNSA_ILi8EEENSA_ILi64EEEEEENS5_IJS17_SC_EEEEEEEvNS4_8identityENS4_23SM90_TMA_LOAD_MULTICASTES1B_vS1C_EENS_8epilogue10collective6detail29Sm90TmaWarpSpecializedAdapterINS1G_15DefaultEpilogueISI_SJ_SJ_NS1F_6thread17LinearCombinationISI_Li1EffLNS1K_9ScaleType4KindE0ELNS_15FloatRoundStyleE2ESI_EENS1_15EpilogueDefaultEEEEEvvEEEEvNT_6ParamsE)
        .other          _ZN7cutlass13device_kernelINS_4gemm6kernel13GemmUniversalIN4cute5tupleIJiiiiEEENS1_10collective13CollectiveMmaINS1_34MainloopSm90TmaGmmaWarpSpecializedILi3ENS5_IJNS4_1CILi2EEENSA_ILi1EEESC_EEENS1_35KernelTmaWarpSpecializedCooperativeEEENS5_IJNSA_ILi128EEESG_SG_EEENS_10bfloat16_tENS5_IJlSC_lEEESI_SJ_NS4_8TiledMMAINS4_8MMA_AtomIJNS4_4SM904GMMA28MMA_64x128x16_F32BF16BF16_SSILNSN_5MajorE0ELSP_0ELNSN_7ScaleInE1ELSQ_1EEEEEENS4_6LayoutISD_NS5_IJSC_NSA_ILi0EEESU_EEEEENS5_IJNS4_10UnderscoreESX_SX_EEEEENS4_13SM90_TMA_LOADENS4_14ComposedLayoutINS4_7SwizzleILi3ELi4ELi3EEENS4_18smem_ptr_flag_bitsILi16EEENST_INS5_IJNSA_ILi8EEENSA_ILi64EEEEEENS5_IJS17_SC_EEEEEEEvNS4_8identityENS4_23SM90_TMA_LOAD_MULTICASTES1B_vS1C_EENS_8epilogue10collective6detail29Sm90TmaWarpSpecializedAdapterINS1G_15DefaultEpilogueISI_SJ_SJ_NS1F_6thread17LinearCombinationISI_Li1EffLNS1K_9ScaleType4KindE0ELNS_15FloatRoundStyleE2ESI_EENS1_15EpilogueDefaultEEEEEvvEEEEvNT_6ParamsE,@"STO_CUDA_ENTRY STV_DEFAULT"
_ZN7cutlass13device_kernelINS_4gemm6kernel13GemmUniversalIN4cute5tupleIJiiiiEEENS1_10collective13CollectiveMmaINS1_34MainloopSm90TmaGmmaWarpSpecializedILi3ENS5_IJNS4_1CILi2EEENSA_ILi1EEESC_EEENS1_35KernelTmaWarpSpecializedCooperativeEEENS5_IJNSA_ILi128EEESG_SG_EEENS_10bfloat16_tENS5_IJlSC_lEEESI_SJ_NS4_8TiledMMAINS4_8MMA_AtomIJNS4_4SM904GMMA28MMA_64x128x16_F32BF16BF16_SSILNSN_5MajorE0ELSP_0ELNSN_7ScaleInE1ELSQ_1EEEEEENS4_6LayoutISD_NS5_IJSC_NSA_ILi0EEESU_EEEEENS5_IJNS4_10UnderscoreESX_SX_EEEEENS4_13SM90_TMA_LOADENS4_14ComposedLayoutINS4_7SwizzleILi3ELi4ELi3EEENS4_18smem_ptr_flag_bitsILi16EEENST_INS5_IJNSA_ILi8EEENSA_ILi64EEEEEENS5_IJS17_SC_EEEEEEEvNS4_8identityENS4_23SM90_TMA_LOAD_MULTICASTES1B_vS1C_EENS_8epilogue10collective6detail29Sm90TmaWarpSpecializedAdapterINS1G_15DefaultEpilogueISI_SJ_SJ_NS1F_6thread17LinearCombinationISI_Li1EffLNS1K_9ScaleType4KindE0ELNS_15FloatRoundStyleE2ESI_EENS1_15EpilogueDefaultEEEEEvvEEEEvNT_6ParamsE:
[----:B------:R-:W0:Y:S01]  /*0000*/  LDC R1, c[0x0][0x28] ;  /* 0x00000a00ff017b82 */ /* 0x000e220000000800 */
[----:B------:R-:W1:Y:S01]  /*0010*/  S2R R95, SR_TID.X ;  /* 0x00000000005f7919 */ /* 0x000e620000002100 */
[----:B------:R-:W-:Y:S01]  /*0020*/  ELECT P0, URZ, PT ;  /* 0x00000000003f782f */ /* 0x000fe20003800000 */
[----:B------:R-:W-:Y:S01]  /*0030*/  BSSY B0, `(.L_x_0) ;  /* 0x000000f000007945 */ /* 0x000fe20003800000 */
[--C-:B-1----:R-:W-:Y:S02]  /*0040*/  SHF.R.U32.HI R0, RZ, 0x5, R95.reuse ;  /* 0x00000005ff007819 */ /* 0x102fe4000001165f */
[----:B------:R-:W-:-:S03]  /*0050*/  SHF.R.U32.HI R7, RZ, 0x7, R95 ;  /* 0x00000007ff077819 */ /* 0x000fc6000001165f */
[----:B------:R-:W1:Y:S04]  /*0060*/  SHFL.IDX PT, R3, R0, RZ, 0x1f ;  /* 0x00001fff00037589 */ /* 0x000e6800000e0000 */
[----:B------:R2:W3:Y:S01]  /*0070*/  SHFL.IDX PT, R2, R7, RZ, 0x1f ;  /* 0x00001fff07027589 */ /* 0x0004e200000e0000 */
[----:B-1----:R-:W-:-:S13]  /*0080*/  ISETP.NE.OR P0, PT, R3, RZ, !P0 ;  /* 0x000000ff0300720c */ /* 0x002fda0004705670 */
[----:B0-23--:R-:W-:Y:S05]  /*0090*/  @P0 BRA `(.L_x_1) ;  /* 0x0000000000200947 */ /* 0x00dfea0003800000 */
[----:B------:R-:W-:Y:S02]  /*00a0*/  ULDC.64 UR4, c[0x0][0x198] ;  /* 0x0000660000047ab9 */ /* 0x000fe40000000a00 */
[----:B------:R-:W-:Y:S02]  /*00b0*/  UIADD3 UR6, UP0, UR4, 0xf0, URZ ;  /* 0x000000f004067890 */ /* 0x000fe4000ff1e03f */
[----:B------:R-:W-:Y:S02]  /*00c0*/  UIADD3 UR4, UP1, UR4, 0x1f0, URZ ;  /* 0x000001f004047890 */ /* 0x000fe4000ff3e03f */
[----:B------:R-:W-:Y:S02]  /*00d0*/  UIADD3.X UR7, URZ, UR5, URZ, UP0, !UPT ;  /* 0x000000053f077290 */ /* 0x000fe400087fe43f */
[----:B------:R-:W-:-:S07]  /*00e0*/  UIADD3.X UR5, URZ, UR5, URZ, UP1, !UPT ;  /* 0x000000053f057290 */ /* 0x000fce0008ffe43f */
[----:B------:R0:W-:Y:S02]  /*00f0*/  UTMACCTL.PF [UR6] ;  /* 0x00000000060079b9 */ /* 0x0001e40008040000 */
[----:B------:R0:W-:Y:S02]  /*0100*/  UTMACCTL.PF [UR4] ;  /* 0x00000000040079b9 */ /* 0x0001e40008040000 */
[----:B0-----:R-:W-:Y:S01]  /*0110*/  NOP ;  /* 0x0000000000007918 */ /* 0x001fe20000000000 */
.L_x_1:
[----:B------:R-:W-:Y:S05]  /*0120*/  BSYNC B0 ;  /* 0x0000000000007941 */ /* 0x000fea0003800000 */
.L_x_0:
[----:B------:R-:W0:Y:S02]  /*0130*/  SHFL.IDX PT, R5, R0, RZ, 0x1f ;  /* 0x00001fff00057589 */ /* 0x000e2400000e0000 */
[----:B0-----:R-:W-:-:S13]  /*0140*/  ISETP.NE.AND P0, PT, R5, RZ, PT ;  /* 0x000000ff0500720c */ /* 0x001fda0003f05270 */
[----:B------:R-:W-:Y:S05]  /*0150*/  @P0 BRA `(.L_x_2) ;  /* 0x0000000000500947 */ /* 0x000fea0003800000 */
[----:B------:R-:W0:Y:S01]  /*0160*/  S2UR UR8, SR_CgaCtaId ;  /* 0x00000000000879c3 */ /* 0x000e220000008800 */
[----:B------:R-:W-:Y:S01]  /*0170*/  UMOV UR4, 0x400 ;  /* 0x0000040000047882 */ /* 0x000fe20000000000 */
[----:B------:R-:W-:Y:S01]  /*0180*/  UMOV UR5, 0x1 ;  /* 0x0000000100057882 */ /* 0x000fe20000000000 */
[----:B------:R-:W-:Y:S01]  /*0190*/  UMOV UR6, 0x4 ;  /* 0x0000000400067882 */ /* 0x000fe20000000000 */
[----:B------:R-:W-:Y:S01]  /*01a0*/  ELECT P0, URZ, PT ;  /* 0x00000000003f782f */ /* 0x000fe20003800000 */
[----:B------:R-:W-:-:S04]  /*01b0*/  UIADD3 UR6, -UR6, 0x100000, URZ ;  /* 0x0010000006067890 */ /* 0x000fc8000fffe13f */
[----:B------:R-:W-:Y:S02]  /*01c0*/  USHF.L.U32 UR7, UR6, 0xb, URZ ;  /* 0x0000000b06077899 */ /* 0x000fe4000800063f */
[----:B------:R-:W-:Y:S02]  /*01d0*/  USHF.L.U32 UR6, UR6, 0x1, URZ ;  /* 0x0000000106067899 */ /* 0x000fe4000800063f */
[----:B0-----:R-:W-:Y:S02]  /*01e0*/  ULEA UR8, UR8, UR4, 0x18 ;  /* 0x0000000408087291 */ /* 0x001fe4000f8ec03f */
[----:B------:R-:W-:-:S04]  /*01f0*/  UIADD3 UR4, -UR5, 0x100000, URZ ;  /* 0x0010000005047890 */ /* 0x000fc8000fffe13f */
[----:B------:R-:W-:Y:S02]  /*0200*/  USHF.L.U32 UR5, UR4, 0xb, URZ ;  /* 0x0000000b04057899 */ /* 0x000fe4000800063f */
[----:B------:R-:W-:Y:S01]  /*0210*/  USHF.L.U32 UR4, UR4, 0x1, URZ ;  /* 0x0000000104047899 */ /* 0x000fe2000800063f */
[----:B------:R-:W0:Y:S11]  /*0220*/  FENCE.VIEW.ASYNC.S ;  /* 0x00000000000073c6 */ /* 0x000e360000000000 */
[----:B0-----:R0:W1:Y:S01]  /*0230*/  SYNCS.EXCH.64 URZ, [UR8], UR4 ;  /* 0x00000004083f75b2 */ /* 0x0010620008000100 */
[----:B------:R0:W2:Y:S01]  /*0240*/  SYNCS.EXCH.64 URZ, [UR8+0x18], UR6 ;  /* 0x00001806083f75b2 */ /* 0x0000a20008000100 */
[----:B------:R0:W3:Y:S01]  /*0250*/  SYNCS.EXCH.64 URZ, [UR8+0x8], UR4 ;  /* 0x00000804083f75b2 */ /* 0x0000e20008000100 */
[----:B------:R0:W4:Y:S01]  /*0260*/  SYNCS.EXCH.64 URZ, [UR8+0x20], UR6 ;  /* 0x00002006083f75b2 */ /* 0x0001220008000100 */
[----:B------:R0:W0:Y:S01]  /*0270*/  SYNCS.EXCH.64 URZ, [UR8+0x10], UR4 ;  /* 0x00001004083f75b2 */ /* 0x0000220008000100 */
[----:B------:R0:W0:Y:S01]  /*0280*/  SYNCS.EXCH.64 URZ, [UR8+0x28], UR6 ;  /* 0x00002806083f75b2 */ /* 0x0000220008000100 */
[----:B------:R-:W-:Y:S01]  /*0290*/  NOP ;  /* 0x0000000000007918 */ /* 0x000fe20000000000 */
.L_x_2:
[----:B------:R-:W-:Y:S01]  /*02a0*/  SHF.R.S32.HI R4, RZ, 0x1f, R95 ;  /* 0x0000001fff047819 */ /* 0x000fe2000001145f */
[----:B------:R-:W5:Y:S01]  /*02b0*/  SHFL.IDX PT, R0, R0, RZ, 0x1f ;  /* 0x00001fff00007589 */ /* 0x000f6200000e0000 */
[----:B0-----:R-:W0:Y:S01]  /*02c0*/  S2UR UR8, SR_CTAID.X ;  /* 0x00000000000879c3 */ /* 0x001e220000002500 */
[----:B------:R-:W-:Y:S02]  /*02d0*/  ELECT P0, URZ, PT ;  /* 0x00000000003f782f */ /* 0x000fe40003800000 */
[----:B------:R-:W-:Y:S01]  /*02e0*/  LEA.HI R4, R4, R95, RZ, 0x7 ;  /* 0x0000005f04047211 */ /* 0x000fe200078f38ff */
[----:B------:R-:W-:Y:S01]  /*02f0*/  ULDC UR4, c[0x0][0x150] ;  /* 0x0000540000047ab9 */ /* 0x000fe20000000800 */
[----:B------:R-:W-:Y:S01]  /*0300*/  SHF.R.S32.HI R6, RZ, 0x1f, R5 ;  /* 0x0000001fff067819 */ /* 0x000fe20000011405 */
[----:B------:R-:W-:Y:S01]  /*0310*/  NOP ;  /* 0x0000000000007918 */ /* 0x000fe20000000000 */
[----:B------:R-:W-:Y:S01]  /*0320*/  LOP3.LUT R4, R4, 0xffffff80, RZ, 0xc0, !PT ;  /* 0xffffff8004047812 */ /* 0x000fe200078ec0ff */
[----:B------:R-:W-:Y:S01]  /*0330*/  NOP ;  /* 0x0000000000007918 */ /* 0x000fe20000000000 */
[----:B------:R-:W-:Y:S01]  /*0340*/  LEA.HI R6, R6, R5, RZ, 0x2 ;  /* 0x0000000506067211 */ /* 0x000fe200078f10ff */
[----:B------:R-:W1:Y:S01]  /*0350*/  LDC R11, c[0x0][0x144] ;  /* 0x00005100ff0b7b82 */ /* 0x000e620000000800 */
[----:B------:R-:W-:Y:S01]  /*0360*/  IMAD.MOV.U32 R22, RZ, RZ, 0x1 ;  /* 0x00000001ff167424 */ /* 0x000fe200078e00ff */
[----:B------:R-:W-:Y:S01]  /*0370*/  ISETP.NE.AND P3, PT, R2, RZ, PT ;  /* 0x000000ff0200720c */ /* 0x000fe20003f65270 */
[----:B------:R-:W-:Y:S01]  /*0380*/  IMAD.IADD R8, R95, 0x1, -R4 ;  /* 0x000000015f087824 */ /* 0x000fe200078e0a04 */
[----:B------:R-:W-:Y:S01]  /*0390*/  LOP3.LUT R6, R6, 0x3ffffffc, RZ, 0xc0, !PT ;  /* 0x3ffffffc06067812 */ /* 0x000fe200078ec0ff */
[----:B------:R-:W2:Y:S03]  /*03a0*/  S2R R4, SR_CTAID.Y ;  /* 0x0000000000047919 */ /* 0x000ea60000002600 */
[----:B------:R-:W-:Y:S01]  /*03b0*/  SHF.R.S32.HI R9, RZ, 0x1f, R8 ;  /* 0x0000001fff097819 */ /* 0x000fe20000011408 */
[----:B------:R-:W-:Y:S01]  /*03c0*/  IMAD.IADD R6, R5, 0x1, -R6 ;  /* 0x0000000105067824 */ /* 0x000fe200078e0a06 */
[----:B------:R-:W3:Y:S02]  /*03d0*/  LDC R13, c[0x0][0x140] ;  /* 0x00005000ff0d7b82 */ /* 0x000ee40000000800 */
[----:B------:R-:W-:-:S02]  /*03e0*/  LEA.HI R9, R9, R8, RZ, 0x3 ;  /* 0x0000000809097211 */ /* 0x000fc400078f18ff */
[----:B-----5:R-:W-:Y:S02]  /*03f0*/  ISETP.NE.OR P0, PT, R0, RZ, !P0 ;  /* 0x000000ff0000720c */ /* 0x020fe40004705670 */
[--C-:B------:R-:W-:Y:S02]  /*0400*/  SHF.R.S32.HI R0, RZ, 0x3, R9.reuse ;  /* 0x00000003ff007819 */ /* 0x100fe40000011409 */
[----:B0-----:R-:W-:Y:S02]  /*0410*/  I2FP.F32.U32 R10, UR8 ;  /* 0x00000008000a7c45 */ /* 0x001fe40008201000 */
[----:B------:R-:W-:-:S03]  /*0420*/  SHF.R.S32.HI R9, RZ, 0x1f, R9 ;  /* 0x0000001fff097819 */ /* 0x000fc60000011409 */
[----:B------:R-:W-:Y:S01]  /*0430*/  FMUL R10, R10, UR4 ;  /* 0x000000040a0a7c20 */ /* 0x000fe20008400000 */
[----:B------:R-:W-:Y:S01]  /*0440*/  LEA.HI R9, R9, R0, RZ, 0x2 ;  /* 0x0000000009097211 */ /* 0x000fe200078f10ff */
[----:B------:R-:W-:Y:S02]  /*0450*/  ULDC UR4, c[0x0][0x154] ;  /* 0x0000550000047ab9 */ /* 0x000fe40000000800 */
[----:B------:R-:W-:Y:S01]  /*0460*/  VOTEU.ALL UP0, P0 ;  /* 0x00000000003f7886 */ /* 0x000fe20000000000 */
[----:B------:R-:W-:Y:S01]  /*0470*/  LOP3.LUT R9, R9, 0xfffffffc, RZ, 0xc0, !PT ;  /* 0xfffffffc09097812 */ /* 0x000fe200078ec0ff */
[----:B------:R-:W0:Y:S01]  /*0480*/  F2I.U32.TRUNC.NTZ R10, R10 ;  /* 0x0000000a000a7305 */ /* 0x000e22000020f000 */
[----:B------:R-:W-:Y:S02]  /*0490*/  VOTEU.ALL UP1, P0 ;  /* 0x00000000003f7886 */ /* 0x000fe40000020000 */
[----:B------:R-:W5:Y:S01]  /*04a0*/  @!UP0 S2UR UR7, SR_CgaCtaId ;  /* 0x00000000000789c3 */ /* 0x000f620000008800 */
[----:B------:R-:W-:Y:S01]  /*04b0*/  IMAD.IADD R9, R0, 0x1, -R9 ;  /* 0x0000000100097824 */ /* 0x000fe200078e0a09 */
[----:B------:R-:W-:Y:S01]  /*04c0*/  SHF.R.S32.HI R0, RZ, 0x1f, R3 ;  /* 0x0000001fff007819 */ /* 0x000fe20000011403 */
[----:B------:R-:W-:Y:S01]  /*04d0*/  @!UP0 UMOV UR6, 0x400 ;  /* 0x0000040000068882 */ /* 0x000fe20000000000 */
[----:B---3--:R-:W-:Y:S01]  /*04e0*/  ISETP.EQ.U32.AND P2, PT, R13, 0x1, PT ;  /* 0x000000010d00780c */ /* 0x008fe20003f42070 */
[----:B------:R-:W-:Y:S01]  /*04f0*/  IMAD R19, R6, 0x4, R9 ;  /* 0x0000000406137824 */ /* 0x000fe200078e0209 */
[----:B--2---:R-:W-:-:S02]  /*0500*/  I2FP.F32.U32 R12, R4 ;  /* 0x00000004000c7245 */ /* 0x004fc40000201000 */
[----:B------:R-:W2:Y:S01]  /*0510*/  LDC R9, c[0x0][0x148] ;  /* 0x00005200ff097b82 */ /* 0x000ea20000000800 */
[----:B------:R-:W-:Y:S02]  /*0520*/  LEA.HI R0, R0, R3, RZ, 0x2 ;  /* 0x0000000300007211 */ /* 0x000fe400078f10ff */
[----:B------:R-:W-:Y:S01]  /*0530*/  LEA.HI R6, R19, R19, RZ, 0x1 ;  /* 0x0000001313067211 */ /* 0x000fe200078f08ff */
[----:B0-----:R-:W-:Y:S02]  /*0540*/  IMAD.MOV R14, RZ, RZ, -R10 ;  /* 0x000000ffff0e7224 */ /* 0x001fe400078e0a0a */
[----:B------:R-:W-:Y:S01]  /*0550*/  FMUL R12, R12, UR4 ;  /* 0x000000040c0c7c20 */ /* 0x000fe20008400000 */
[----:B------:R-:W-:Y:S01]  /*0560*/  LOP3.LUT R0, R0, 0xfffffffc, RZ, 0xc0, !PT ;  /* 0xfffffffc00007812 */ /* 0x000fe200078ec0ff */
[----:B------:R-:W-:Y:S01]  /*0570*/  UMOV UR4, 0x20 ;  /* 0x0000002000047882 */ /* 0x000fe20000000000 */
[----:B------:R-:W-:Y:S01]  /*0580*/  LOP3.LUT R10, R6, 0xfffffffe, RZ, 0xc0, !PT ;  /* 0xfffffffe060a7812 */ /* 0x000fe200078ec0ff */
[----:B-1----:R-:W-:Y:S01]  /*0590*/  IMAD R6, R11, R14, UR8 ;  /* 0x000000080b067e24 */ /* 0x002fe2000f8e020e */
[----:B------:R-:W-:-:S04]  /*05a0*/  @!UP0 UIADD3 UR4, -UR4, 0x100000, URZ ;  /* 0x0010000004048890 */ /* 0x000fc8000fffe13f */
[----:B------:R-:W-:Y:S02]  /*05b0*/  @!UP0 USHF.L.U32 UR5, UR4, 0xb, URZ ;  /* 0x0000000b04058899 */ /* 0x000fe4000800063f */
[----:B------:R-:W-:Y:S01]  /*05c0*/  @!UP0 USHF.L.U32 UR4, UR4, 0x1, URZ ;  /* 0x0000000104048899 */ /* 0x000fe2000800063f */
[----:B------:R-:W0:Y:S01]  /*05d0*/  F2I.U32.TRUNC.NTZ R12, R12 ;  /* 0x0000000c000c7305 */ /* 0x000e22000020f000 */
[----:B------:R-:W-:Y:S02]  /*05e0*/  IMAD.IADD R3, R3, 0x1, -R0 ;  /* 0x0000000103037824 */ /* 0x000fe400078e0a00 */
[C---:B------:R-:W-:Y:S02]  /*05f0*/  IMAD.IADD R11, R19.reuse, 0x1, -R10 ;  /* 0x00000001130b7824 */ /* 0x040fe400078e0a0a */
[----:B------:R-:W-:Y:S01]  /*0600*/  IMAD.SHL.U32 R10, R19, 0x4, RZ ;  /* 0x00000004130a7824 */ /* 0x000fe200078e00ff */
[----:B-----5:R-:W-:Y:S01]  /*0610*/  @!UP0 ULEA UR6, UR7, UR6, 0x18 ;  /* 0x0000000607068291 */ /* 0x020fe2000f8ec03f */
[----:B------:R-:W-:Y:S01]  /*0620*/  ISETP.NE.AND P1, PT, R3, 0x3, PT ;  /* 0x000000030300780c */ /* 0x000fe20003f25270 */
[----:B------:R-:W-:Y:S01]  /*0630*/  VOTEU.ALL UP0, P0 ;  /* 0x00000000003f7886 */ /* 0x000fe20000000000 */
[----:B------:R-:W-:-:S02]  /*0640*/  ISETP.NE.AND P4, PT, R11, R6, PT ;  /* 0x000000060b00720c */ /* 0x000fc40003f85270 */
[----:B------:R-:W-:Y:S02]  /*0650*/  LOP3.LUT R19, R19, 0xc, R10, 0x78, !PT ;  /* 0x0000000c13137812 */ /* 0x000fe400078e780a */
[----:B------:R-:W-:Y:S01]  /*0660*/  LOP3.LUT P0, RZ, R8, 0x7, RZ, 0xc0, !PT ;  /* 0x0000000708ff7812 */ /* 0x000fe2000780c0ff */
[C---:B------:R-:W-:Y:S01]  /*0670*/  VIADD R8, R2.reuse, 0xffffffff ;  /* 0xffffffff02087836 */ /* 0x040fe20000000000 */
[----:B------:R-:W-:Y:S01]  /*0680*/  ISETP.EQ.OR P1, PT, R3, RZ, !P1 ;  /* 0x000000ff0300720c */ /* 0x000fe20004f22670 */
[----:B0-----:R-:W-:Y:S01]  /*0690*/  IMAD.MOV R23, RZ, RZ, -R12 ;  /* 0x000000ffff177224 */ /* 0x001fe200078e0a0c */
[----:B------:R-:W-:Y:S01]  /*06a0*/  ISETP.LT.U32.AND P0, PT, R19, 0x2, !P0 ;  /* 0x000000021300780c */ /* 0x000fe20004701070 */
[----:B------:R-:W0:Y:S02]  /*06b0*/  FENCE.VIEW.ASYNC.S ;  /* 0x00000000000073c6 */ /* 0x000e240000000000 */
[----:B0-----:R0:W1:Y:S01]  /*06c0*/  @!UP0 SYNCS.EXCH.64 URZ, [UR6+0x40], UR4 ;  /* 0x00004004063f85b2 */ /* 0x0010620008000100 */
[----:B------:R-:W-:Y:S01]  /*06d0*/  ISETP.EQ.AND P1, PT, R2, RZ, P1 ;  /* 0x000000ff0200720c */ /* 0x000fe20000f22270 */
[----:B--2---:R-:W-:Y:S01]  /*06e0*/  IMAD R11, R9, R23, R4 ;  /* 0x00000017090b7224 */ /* 0x004fe200078e0204 */
[----:B------:R-:W-:-:S02]  /*06f0*/  ISETP.GE.U32.AND P6, PT, R8, 0x2, PT ;  /* 0x000000020800780c */ /* 0x000fc40003fc6070 */
[----:B------:R-:W-:Y:S02]  /*0700*/  @P4 LEA.HI R0, R19, R19, RZ, 0x1 ;  /* 0x0000001313004211 */ /* 0x000fe400078f08ff */
[----:B------:R-:W-:Y:S02]  /*0710*/  SEL R18, RZ, 0x1, !P1 ;  /* 0x00000001ff127807 */ /* 0x000fe40004800000 */
[----:B------:R-:W-:Y:S02]  /*0720*/  @P4 SHF.R.S32.HI R0, RZ, 0x1, R0 ;  /* 0x00000001ff004819 */ /* 0x000fe40000011400 */
[----:B------:R-:W-:Y:S02]  /*0730*/  SEL R18, R18, 0x2, P6 ;  /* 0x0000000212127807 */ /* 0x000fe40003000000 */
[----:B------:R-:W-:Y:S02]  /*0740*/  @P4 ISETP.NE.AND P5, PT, R0, R11, PT ;  /* 0x0000000b0000420c */ /* 0x000fe40003fa5270 */
[----:B------:R-:W-:Y:S01]  /*0750*/  SEL R11, RZ, 0x1, !P0 ;  /* 0x00000001ff0b7807 */ /* 0x000fe20004000000 */
[----:B------:R0:W2:Y:S01]  /*0760*/  @!UP1 SYNCS.EXCH.64 URZ, [UR6+0x48], UR4 ;  /* 0x00004804063f95b2 */ /* 0x0000a20008000100 */
[----:B------:R-:W-:Y:S01]  /*0770*/  @P4 SEL R22, RZ, 0x1, P5 ;  /* 0x00000001ff164807 */ /* 0x000fe20002800000 */
[----:B------:R-:W-:Y:S01]  /*0780*/  NOP ;  /* 0x0000000000007918 */ /* 0x000fe20000000000 */
[----:B------:R-:W-:-:S02]  /*0790*/  LOP3.LUT R0, R95, 0x7f, RZ, 0xc0, !PT ;  /* 0x0000007f5f007812 */ /* 0x000fc400078ec0ff */
[----:B------:R-:W-:Y:S01]  /*07a0*/  LOP3.LUT R22, R22, R11, RZ, 0xc0, !PT ;  /* 0x0000000b16167212 */ /* 0x000fe200078ec0ff */
[----:B01----:R-:W-:Y:S06]  /*07b0*/  @!P2 BRA `(.L_x_3) ;  /* 0x000000000008a947 */ /* 0x003fec0003800000 */
[----:B--2-4-:R-:W-:Y:S01]  /*07c0*/  UCGABAR_ARV ;  /* 0x00000000000079c7 */ /* 0x014fe20008000000 */
[----:B------:R-:W-:Y:S05]  /*07d0*/  BRA `(.L_x_4) ;  /* 0x0000000000047947 */ /* 0x000fea0003800000 */
.L_x_3:
[----:B--2-4-:R-:W-:Y:S01]  /*07e0*/  NOP ;  /* 0x0000000000007918 */ /* 0x014fe20000000000 */
.L_x_4:
[----:B------:R-:W0:Y:S01]  /*07f0*/  LDC R2, c[0x0][0x65c] ;  /* 0x00019700ff027b82 */ /* 0x000e220000000800 */
[----:B------:R-:W-:Y:S02]  /*0800*/  IMAD.U32 R10, RZ, RZ, UR8 ;  /* 0x00000008ff0a7e24 */ /* 0x000fe4000f8e00ff */
[----:B------:R-:W-:Y:S01]  /*0810*/  IMAD.MOV.U32 R11, RZ, RZ, RZ ;  /* 0x000000ffff0b7224 */ /* 0x000fe200078e00ff */
[----:B0-----:R-:W-:-:S04]  /*0820*/  ISETP.NE.AND P1, PT, R2, 0x1, PT ;  /* 0x000000010200780c */ /* 0x001fc80003f25270 */
[----:B------:R-:W-:-:S09]  /*0830*/  P2R R5, PR, RZ, 0x2 ;  /* 0x00000002ff057803 */ /* 0x000fd20000000000 */
[----:B------:R-:W0:Y:S01]  /*0840*/  @P1 LDC R17, c[0x0][0x10] ;  /* 0x00000400ff111b82 */ /* 0x000e220000000800 */
[----:B------:R-:W-:Y:S02]  /*0850*/  @P1 IMAD.MOV.U32 R5, RZ, RZ, RZ ;  /* 0x000000ffff051224 */ /* 0x000fe400078e00ff */
[----:B------:R-:W-:-:S05]  /*0860*/  @P1 IMAD.MOV.U32 R15, RZ, RZ, RZ ;  /* 0x000000ffff0f1224 */ /* 0x000fca00078e00ff */
[----:B------:R-:W1:Y:S01]  /*0870*/  @!P1 LDC R13, c[0x0][0xc] ;  /* 0x00000300ff0d9b82 */ /* 0x000e620000000800 */
[----:B------:R-:W-:Y:S01]  /*0880*/  ULDC UR4, c[0x0][0xc] ;  /* 0x0000030000047ab9 */ /* 0x000fe20000000800 */
[----:B------:R-:W-:Y:S01]  /*0890*/  ULDC UR5, c[0x0][0x10] ;  /* 0x0000040000057ab9 */ /* 0x000fe20000000800 */
[----:B------:R-:W-:Y:S01]  /*08a0*/  ULDC UR6, c[0x0][0x14] ;  /* 0x0000050000067ab9 */ /* 0x000fe20000000800 */
[----:B------:R-:W-:-:S04]  /*08b0*/  UIMAD.WIDE.U32 UR4, UR4, UR5, URZ ;  /* 0x00000005040472a5 */ /* 0x000fc8000f8e003f */
[----:B------:R-:W-:Y:S02]  /*08c0*/  UIMAD.WIDE.U32 UR38, UR4, UR6, URZ ;  /* 0x00000006042672a5 */ /* 0x000fe4000f8e003f */
[----:B------:R-:W-:-:S04]  /*08d0*/  UIMAD UR41, UR5, UR6, URZ ;  /* 0x00000006052972a4 */ /* 0x000fc8000f8e023f */
[----:B------:R-:W-:Y:S01]  /*08e0*/  UIADD3 UR41, UR39, UR41, URZ ;  /* 0x0000002927297290 */ /* 0x000fe2000fffe03f */
[----:B0-----:R-:W-:-:S04]  /*08f0*/  @P1 IMAD.WIDE.U32 R16, R17, UR8, R4 ;  /* 0x0000000811101c25 */ /* 0x001fc8000f8e0004 */
[----:B------:R-:W-:Y:S02]  /*0900*/  @P1 IMAD.IADD R17, R17, 0x1, R15 ;  /* 0x0000000111111824 */ /* 0x000fe400078e020f */
[----:B-1----:R-:W-:-:S04]  /*0910*/  @!P1 IMAD.WIDE.U32 R10, R4, R13, R10 ;  /* 0x0000000d040a9225 */ /* 0x002fc800078e000a */
[----:B------:R-:W-:Y:S02]  /*0920*/  @!P1 IMAD.MOV.U32 R16, RZ, RZ, R10 ;  /* 0x000000ffff109224 */ /* 0x000fe400078e000a */
[----:B------:R-:W-:Y:S01]  /*0930*/  @!P1 IMAD.MOV.U32 R17, RZ, RZ, R11 ;  /* 0x000000ffff119224 */ /* 0x000fe200078e000b */
[----:B------:R-:W-:Y:S06]  /*0940*/  @!P2 BRA `(.L_x_5) ;  /* 0x00000000000ca947 */ /* 0x000fec0003800000 */
[----:B------:R-:W-:Y:S01]  /*0950*/  UCGABAR_WAIT ;  /* 0x0000000000007dc7 */ /* 0x000fe20008000000 */
[----:B------:R-:W-:Y:S01]  /*0960*/  CCTL.IVALL ;  /* 0x00000000ff00798f */ /* 0x000fe20002000000 */
[----:B------:R-:W-:Y:S05]  /*0970*/  BRA `(.L_x_6) ;  /* 0x0000000000047947 */ /* 0x000fea0003800000 */
.L_x_5:
[----:B------:R-:W-:Y:S06]  /*0980*/  BAR.SYNC.DEFER_BLOCKING 0x0 ;  /* 0x0000000000007b1d */ /* 0x000fec0000010000 */
.L_x_6:
[----:B------:R-:W-:Y:S05]  /*0990*/  @!P3 BRA `(.L_x_7) ;  /* 0x000000600088b947 */ /* 0x000fea0003800000 */
[----:B------:R-:W-:-:S13]  /*09a0*/  ISETP.GT.U32.AND P0, PT, R8, 0x1, PT ;  /* 0x000000010800780c */ /* 0x000fda0003f04070 */
[----:B------:R-:W-:Y:S05]  /*09b0*/  @P0 EXIT ;  /* 0x000000000000094d */ /* 0x000fea0003800000 */
[----:B------:R-:W-:Y:S01]  /*09c0*/  ULDC.64 UR4, c[0x0][0x650] ;  /* 0x0001940000047ab9 */ /* 0x000fe20000000a00 */
[----:B------:R-:W-:Y:S01]  /*09d0*/  PRMT R3, RZ, 0x7610, R3 ;  /* 0x00007610ff037816 */ /* 0x000fe20000000003 */
[----:B------:R-:W-:Y:S01]  /*09e0*/  IMAD.MOV.U32 R103, RZ, RZ, -0x1 ;  /* 0xffffffffff677424 */ /* 0x000fe200078e00ff */
[----:B------:R-:W-:Y:S01]  /*09f0*/  ISETP.GE.U32.AND P0, PT, R16, UR4, PT ;  /* 0x0000000410007c0c */ /* 0x000fe2000bf06070 */
[----:B------:R-:W-:Y:S02]  /*0a00*/  IMAD.MOV.U32 R100, RZ, RZ, -0x1 ;  /* 0xffffffffff647424 */ /* 0x000fe400078e00ff */
[----:B------:R-:W-:Y:S01]  /*0a10*/  IMAD.MOV.U32 R101, RZ, RZ, -0x1 ;  /* 0xffffffffff657424 */ /* 0x000fe200078e00ff */
[----:B------:R-:W-:-:S13]  /*0a20*/  ISETP.GE.U32.AND.EX P0, PT, R17, UR5, PT, P0 ;  /* 0x0000000511007c0c */ /* 0x000fda000bf06100 */
[----:B------:R-:W-:Y:S05]  /*0a30*/  @P0 BRA `(.L_x_8) ;  /* 0x0000000400280947 */ /* 0x000fea0003800000 */
[----:B------:R-:W0:Y:S01]  /*0a40*/  LDC.64 R24, c[0x0][0x628] ;  /* 0x00018a00ff187b82 */ /* 0x000e220000000a00 */
[----:B------:R-:W-:Y:S02]  /*0a50*/  IMAD.MOV.U32 R10, RZ, RZ, R16 ;  /* 0x000000ffff0a7224 */ /* 0x000fe400078e0010 */
[----:B------:R-:W-:-:S05]  /*0a60*/  IMAD.MOV.U32 R11, RZ, RZ, R17 ;  /* 0x000000ffff0b7224 */ /* 0x000fca00078e0011 */
[----:B------:R-:W1:Y:S08]  /*0a70*/  LDC R8, c[0x0][0x630] ;  /* 0x00018c00ff087b82 */ /* 0x000e700000000800 */
[----:B------:R-:W2:Y:S01]  /*0a80*/  LDC.64 R26, c[0x0][0x620] ;  /* 0x00018800ff1a7b82 */ /* 0x000ea20000000a00 */
[----:B0-----:R-:W-:-:S04]  /*0a90*/  ISETP.NE.U32.AND P0, PT, R24, RZ, PT ;  /* 0x000000ff1800720c */ /* 0x001fc80003f05070 */
[----:B------:R-:W-:-:S13]  /*0aa0*/  ISETP.NE.AND.EX P0, PT, R25, RZ, PT, P0 ;  /* 0x000000ff1900720c */ /* 0x000fda0003f05300 */
[----:B-12---:R-:W-:Y:S05]  /*0ab0*/  @!P0 BRA `(.L_x_9) ;  /* 0x0000000000288947 */ /* 0x006fea0003800000 */
[----:B------:R-:W0:Y:S02]  /*0ac0*/  LDC R3, c[0x0][0x634] ;  /* 0x00018d00ff037b82 */ /* 0x000e240000000800 */
[----:B0-----:R-:W-:-:S05]  /*0ad0*/  IADD3 R3, P0, R16, R3, RZ ;  /* 0x0000000310037210 */ /* 0x001fca0007f1e0ff */
[----:B------:R-:W-:-:S04]  /*0ae0*/  IMAD.X R21, RZ, RZ, R17, P0 ;  /* 0x000000ffff157224 */ /* 0x000fc800000e0611 */
[----:B------:R-:W-:-:S04]  /*0af0*/  IMAD.WIDE.U32 R10, R21, R24, RZ ;  /* 0x00000018150a7225 */ /* 0x000fc800078e00ff */
[----:B------:R-:W-:-:S04]  /*0b00*/  IMAD.WIDE.U32 R12, P0, R3, R25, R10 ;  /* 0x00000019030c7225 */ /* 0x000fc8000780000a */
[----:B------:R-:W-:-:S04]  /*0b10*/  IMAD.WIDE.U32 R10, R3, R24, RZ ;  /* 0x00000018030a7225 */ /* 0x000fc800078e00ff */
[----:B------:R-:W-:Y:S01]  /*0b20*/  IMAD.X R15, RZ, RZ, RZ, P0 ;  /* 0x000000ffff0f7224 */ /* 0x000fe200000e06ff */
[----:B------:R-:W-:Y:S01]  /*0b30*/  IADD3 RZ, P0, R11, R12, RZ ;  /* 0x0000000c0bff7210 */ /* 0x000fe20007f1e0ff */
[----:B------:R-:W-:-:S04]  /*0b40*/  IMAD.MOV.U32 R14, RZ, RZ, R13 ;  /* 0x000000ffff0e7224 */ /* 0x000fc800078e000d */
[----:B------:R-:W-:-:S08]  /*0b50*/  IMAD.WIDE.U32.X R10, R21, R25, R14, P0 ;  /* 0x00000019150a7225 */ /* 0x000fd000000e040e */
.L_x_9:
[----:B------:R-:W0:Y:S01]  /*0b60*/  LDC.64 R30, c[0x0][0x640] ;  /* 0x00019000ff1e7b82 */ /* 0x000e220000000a00 */
[-CC-:B------:R-:W-:Y:S01]  /*0b70*/  SHF.R.U64 R101, R10, R8.reuse, R11.reuse ;  /* 0x000000080a657219 */ /* 0x180fe2000000120b */
[----:B------:R-:W-:Y:S01]  /*0b80*/  IMAD R29, R9, R23, R4 ;  /* 0x00000017091d7224 */ /* 0x000fe200078e0204 */
[----:B------:R-:W-:Y:S01]  /*0b90*/  SHF.R.U32.HI R3, RZ, R8, R11 ;  /* 0x00000008ff037219 */ /* 0x000fe2000001160b */
[----:B------:R-:W-:Y:S01]  /*0ba0*/  IMAD.MOV.U32 R23, RZ, RZ, 0x1 ;  /* 0x00000001ff177424 */ /* 0x000fe200078e00ff */
[----:B------:R-:W-:-:S03]  /*0bb0*/  IADD3 R5, P0, RZ, -R101, RZ ;  /* 0x80000065ff057210 */ /* 0x000fc60007f1e0ff */
[----:B------:R-:W1:Y:S02]  /*0bc0*/  LDC R12, c[0x0][0x618] ;  /* 0x00018600ff0c7b82 */ /* 0x000e640000000800 */
[----:B------:R-:W-:Y:S02]  /*0bd0*/  IMAD.X R3, RZ, RZ, ~R3, P0 ;  /* 0x000000ffff037224 */ /* 0x000fe400000e0e03 */
[----:B------:R-:W-:-:S04]  /*0be0*/  IMAD.WIDE.U32 R10, R5, R26, R16 ;  /* 0x0000001a050a7225 */ /* 0x000fc800078e0010 */
[----:B------:R-:W2:Y:S01]  /*0bf0*/  LDC R20, c[0x0][0x608] ;  /* 0x00018200ff147b82 */ /* 0x000ea20000000800 */
[----:B------:R-:W-:Y:S02]  /*0c00*/  IMAD R8, R3, R26, RZ ;  /* 0x0000001a03087224 */ /* 0x000fe400078e02ff */
[----:B------:R-:W-:Y:S02]  /*0c10*/  IMAD.MOV.U32 R3, RZ, RZ, -0x1 ;  /* 0xffffffffff037424 */ /* 0x000fe400078e00ff */
[----:B------:R-:W-:-:S03]  /*0c20*/  IMAD R5, R5, R27, R8 ;  /* 0x0000001b05057224 */ /* 0x000fc600078e0208 */
[----:B------:R-:W3:Y:S01]  /*0c30*/  LDC R28, c[0x0][0x658] ;  /* 0x00019600ff1c7b82 */ /* 0x000ee20000000800 */
[----:B------:R-:W-:Y:S01]  /*0c40*/  IMAD.IADD R5, R11, 0x1, R5 ;  /* 0x000000010b057824 */ /* 0x000fe200078e0205 */
[----:B0-----:R-:W-:-:S04]  /*0c50*/  ISETP.NE.U32.AND P0, PT, R30, RZ, PT ;  /* 0x000000ff1e00720c */ /* 0x001fc80003f05070 */
[----:B------:R-:W-:Y:S02]  /*0c60*/  ISETP.NE.AND.EX P0, PT, R31, RZ, PT, P0 ;  /* 0x000000ff1f00720c */ /* 0x000fe40003f05300 */
[----:B------:R-:W0:Y:S01]  /*0c70*/  LDC R24, c[0x0][0x600] ;  /* 0x00018000ff187b82 */ /* 0x000e220000000800 */
[-CC-:B-1----:R-:W-:Y:S02]  /*0c80*/  SHF.R.U64 R14, R10, R12.reuse, R5.reuse ;  /* 0x0000000c0a0e7219 */ /* 0x182fe40000001205 */
[----:B------:R-:W-:-:S05]  /*0c90*/  SHF.R.U32.HI R5, RZ, R12, R5 ;  /* 0x0000000cff057219 */ /* 0x000fca0000011605 */
[----:B------:R-:W1:Y:S01]  /*0ca0*/  LDC R15, c[0x0][0x648] ;  /* 0x00019200ff0f7b82 */ /* 0x000e620000000800 */
[-CC-:B--2---:R-:W-:Y:S02]  /*0cb0*/  SHF.R.U64 R27, R14, R20.reuse, R5.reuse ;  /* 0x000000140e1b7219 */ /* 0x184fe40000001205 */
[----:B------:R-:W-:-:S05]  /*0cc0*/  SHF.R.U32.HI R5, RZ, R20, R5 ;  /* 0x00000014ff057219 */ /* 0x000fca0000011605 */
[----:B------:R-:W2:Y:S01]  /*0cd0*/  LDC R21, c[0x0][0x638] ;  /* 0x00018e00ff157b82 */ /* 0x000ea20000000800 */
[-CC-:B---3--:R-:W-:Y:S02]  /*0ce0*/  SHF.R.U64 R20, R27, R28.reuse, R5.reuse ;  /* 0x0000001c1b147219 */ /* 0x188fe40000001205 */
[-C--:B------:R-:W-:Y:S02]  /*0cf0*/  SHF.L.U32 R3, R3, R28.reuse, RZ ;  /* 0x0000001c03037219 */ /* 0x080fe400000006ff */
[----:B------:R-:W-:Y:S01]  /*0d00*/  SHF.R.U32.HI R5, RZ, R28, R5 ;  /* 0x0000001cff057219 */ /* 0x000fe20000011605 */
[----:B------:R-:W-:Y:S01]  /*0d10*/  IMAD.MOV.U32 R4, RZ, RZ, R20 ;  /* 0x000000ffff047224 */ /* 0x000fe200078e0014 */
[----:B------:R-:W-:Y:S01]  /*0d20*/  LOP3.LUT R12, RZ, R3, RZ, 0x33, !PT ;  /* 0x00000003ff0c7212 */ /* 0x000fe200078e33ff */
[----:B------:R-:W3:Y:S01]  /*0d30*/  LDC R25, c[0x0][0x610] ;  /* 0x00018400ff197b82 */ /* 0x000ee20000000800 */
[----:B------:R-:W-:Y:S05]  /*0d40*/  @!P0 BRA `(.L_x_10) ;  /* 0x0000000000288947 */ /* 0x000fea0003800000 */
[----:B------:R-:W4:Y:S02]  /*0d50*/  LDC R3, c[0x0][0x64c] ;  /* 0x00019300ff037b82 */ /* 0x000f240000000800 */
[----:B----4-:R-:W-:-:S05]  /*0d60*/  IADD3 R3, P0, R20, R3, RZ ;  /* 0x0000000314037210 */ /* 0x010fca0007f1e0ff */
        /* <DEDUP_REMOVED lines=8> */
.L_x_10:
[----:B-1----:R-:W-:Y:S01]  /*0df0*/  SHF.R.U64 R4, R4, R15, R5 ;  /* 0x0000000f04047219 */ /* 0x002fe20000001205 */
[----:B0-----:R-:W-:Y:S01]  /*0e00*/  VIADD R5, R24, 0xffffffff ;  /* 0xffffffff18057836 */ /* 0x001fe20000000000 */
[----:B------:R-:W-:Y:S02]  /*0e10*/  SHF.L.U32 R3, R23, R28, RZ ;  /* 0x0000001c17037219 */ /* 0x000fe400000006ff */
[----:B------:R-:W-:Y:S01]  /*0e20*/  LOP3.LUT R12, R27, R12, RZ, 0xc0, !PT ;  /* 0x0000000c1b0c7212 */ /* 0x000fe200078ec0ff */
[----:B------:R-:W-:Y:S01]  /*0e30*/  IMAD.MOV R8, RZ, RZ, -R4 ;  /* 0x000000ffff087224 */ /* 0x000fe200078e0a04 */
[----:B------:R-:W-:Y:S02]  /*0e40*/  SEL R6, R6, R29, !P1 ;  /* 0x0000001d06067207 */ /* 0x000fe40004800000 */
[----:B------:R-:W-:Y:S01]  /*0e50*/  LOP3.LUT R5, R14, R5, RZ, 0xc0, !PT ;  /* 0x000000050e057212 */ /* 0x000fe200078ec0ff */
[----:B------:R-:W-:Y:S02]  /*0e60*/  IMAD R9, R3, R4, R12 ;  /* 0x0000000403097224 */ /* 0x000fe400078e020c */
[----:B--2---:R-:W-:-:S02]  /*0e70*/  IMAD R3, R8, R21, R20 ;  /* 0x0000001508037224 */ /* 0x004fc400078e0214 */
[----:B---3--:R-:W-:Y:S02]  /*0e80*/  IMAD R6, R9, R25, R6 ;  /* 0x0000001909067224 */ /* 0x008fe400078e0206 */
[----:B------:R-:W-:Y:S02]  /*0e90*/  IMAD R103, R3, R24, R5 ;  /* 0x0000001803677224 */ /* 0x000fe400078e0205 */
[----:B------:R-:W-:-:S03]  /*0ea0*/  IMAD.MOV.U32 R4, RZ, RZ, 0x1 ;  /* 0x00000001ff047424 */ /* 0x000fc600078e00ff */
[----:B------:R-:W-:Y:S02]  /*0eb0*/  SEL R100, R103, R6, !P1 ;  /* 0x0000000667647207 */ /* 0x000fe40004800000 */
[----:B------:R-:W-:Y:S02]  /*0ec0*/  PRMT R3, R4, 0x7610, R3 ;  /* 0x0000761004037816 */ /* 0x000fe40000000003 */
[----:B------:R-:W-:-:S07]  /*0ed0*/  SEL R103, R6, R103, !P1 ;  /* 0x0000006706677207 */ /* 0x000fce0004800000 */
.L_x_8:
[----:B------:R-:W-:-:S08]  /*0ee0*/  NOP ;  /* 0x0000000000007918 */ /* 0x000fd00000000000 */
[----:B------:R-:W0:Y:S02]  /*0ef0*/  USETMAXREG.TRY_ALLOC.CTAPOOL UP0, 0xe8 ;  /* 0x000000e8000079c8 */ /* 0x000e240008000600 */
[----:B0-----:R-:W-:-:S13]  /*0f00*/  PLOP3.LUT P0, PT, PT, PT, UP0, 0x80, 0x0 ;  /* 0x000000000000781c */ /* 0x001fda0003f0f008 */
[----:B------:R-:W-:Y:S05]  /*0f10*/  @!P0 BRA `(.L_x_8) ;  /* 0xfffffffc00f08947 */ /* 0x000fea000383ffff */
[----:B------:R-:W-:Y:S01]  /*0f20*/  ULDC.64 UR4, c[0x0][0x598] ;  /* 0x0001660000047ab9 */ /* 0x000fe20000000a00 */
[----:B------:R-:W-:Y:S01]  /*0f30*/  ULDC.64 UR36, c[0x0][0x208] ;  /* 0x0000820000247ab9 */ /* 0x000fe20000000a00 */
[----:B------:R-:W-:-:S04]  /*0f40*/  ISETP.NE.U32.AND P0, PT, RZ, UR4, PT ;  /* 0x00000004ff007c0c */ /* 0x000fc8000bf05070 */
[----:B------:R-:W-:-:S13]  /*0f50*/  ISETP.NE.AND.EX P0, PT, RZ, UR5, PT, P0 ;  /* 0x00000005ff007c0c */ /* 0x000fda000bf05300 */
[----:B------:R-:W-:Y:S05]  /*0f60*/  @!P0 BRA `(.L_x_11) ;  /* 0x00000000001c8947 */ /* 0x000fea0003800000 */
[----:B------:R-:W0:Y:S02]  /*0f70*/  LDC.64 R4, c[0x0][0x598] ;  /* 0x00016600ff047b82 */ /* 0x000e240000000a00 */
[----:B0-----:R-:W2:Y:S02]  /*0f80*/  LDG.E.64 R4, desc[UR36][R4.64] ;  /* 0x0000002404047981 */ /* 0x001ea4000c1e1b00 */
[----:B--2---:R-:W-:-:S04]  /*0f90*/  ISETP.NE.U32.AND P0, PT, R4, RZ, PT ;  /* 0x000000ff0400720c */ /* 0x004fc80003f05070 */
[----:B------:R-:W-:-:S13]  /*0fa0*/  ISETP.NE.AND.EX P0, PT, R5, RZ, PT, P0 ;  /* 0x000000ff0500720c */ /* 0x000fda0003f05300 */
[----:B------:R-:W-:Y:S05]  /*0fb0*/  @!P0 BRA `(.L_x_11) ;  /* 0x0000000000088947 */ /* 0x000fea0003800000 */
[----:B------:R0:W5:Y:S01]  /*0fc0*/  LD.E R23, desc[UR36][R4.64] ;  /* 0x0000002404177980 */ /* 0x000162000c101900 */
[----:B------:R-:W-:Y:S05]  /*0fd0*/  BRA `(.L_x_12) ;  /* 0x0000000000247947 */ /* 0x000fea0003800000 */
.L_x_11:
[----:B------:R-:W-:Y:S02]  /*0fe0*/  ULDC.64 UR4, c[0x0][0x588] ;  /* 0x0001620000047ab9 */ /* 0x000fe40000000a00 */
[----:B------:R-:W-:-:S04]  /*0ff0*/  ISETP.NE.U32.AND P0, PT, RZ, UR4, PT ;  /* 0x00000004ff007c0c */ /* 0x000fc8000bf05070 */
[----:B------:R-:W-:-:S13]  /*1000*/  ISETP.NE.AND.EX P0, PT, RZ, UR5, PT, P0 ;  /* 0x00000005ff007c0c */ /* 0x000fda000bf05300 */
[----:B------:R-:W-:Y:S05]  /*1010*/  @!P0 BRA `(.L_x_13) ;  /* 0x00000000000c8947 */ /* 0x000fea0003800000 */
[----:B------:R-:W0:Y:S02]  /*1020*/  LDC.64 R4, c[0x0][0x588] ;  /* 0x00016200ff047b82 */ /* 0x000e240000000a00 */
[----:B0-----:R1:W5:Y:S01]  /*1030*/  LDG.E R23, desc[UR36][R4.64] ;  /* 0x0000002404177981 */ /* 0x001362000c1e1900 */
[----:B------:R-:W-:Y:S05]  /*1040*/  BRA `(.L_x_12) ;  /* 0x0000000000087947 */ /* 0x000fea0003800000 */
.L_x_13:
[----:B------:R-:W-:Y:S02]  /*1050*/  ULDC UR4, c[0x0][0x580] ;  /* 0x0001600000047ab9 */ /* 0x000fe40000000800 */
[----:B------:R-:W-:-:S07]  /*1060*/  IMAD.U32 R23, RZ, RZ, UR4 ;  /* 0x00000004ff177e24 */ /* 0x000fce000f8e00ff */
.L_x_12:
[----:B------:R-:W-:Y:S02]  /*1070*/  ULDC.64 UR4, c[0x0][0x5a0] ;  /* 0x0001680000047ab9 */ /* 0x000fe40000000a00 */
[----:B------:R-:W-:-:S04]  /*1080*/  ISETP.NE.U32.AND P0, PT, RZ, UR4, PT ;  /* 0x00000004ff007c0c */ /* 0x000fc8000bf05070 */
[----:B------:R-:W-:-:S13]  /*1090*/  ISETP.NE.AND.EX P0, PT, RZ, UR5, PT, P0 ;  /* 0x00000005ff007c0c */ /* 0x000fda000bf05300 */
[----:B------:R-:W-:Y:S05]  /*10a0*/  @!P0 BRA `(.L_x_14) ;  /* 0x00000000001c8947 */ /* 0x000fea0003800000 */
[----:B01----:R-:W0:Y:S02]  /*10b0*/  LDC.64 R4, c[0x0][0x5a0] ;  /* 0x00016800ff047b82 */ /* 0x003e240000000a00 */
[----:B0-----:R-:W2:Y:S02]  /*10c0*/  LDG.E.64 R4, desc[UR36][R4.64] ;  /* 0x0000002404047981 */ /* 0x001ea4000c1e1b00 */
[----:B--2---:R-:W-:-:S04]  /*10d0*/  ISETP.NE.U32.AND P0, PT, R4, RZ, PT ;  /* 0x000000ff0400720c */ /* 0x004fc80003f05070 */
[----:B------:R-:W-:-:S13]  /*10e0*/  ISETP.NE.AND.EX P0, PT, R5, RZ, PT, P0 ;  /* 0x000000ff0500720c */ /* 0x000fda0003f05300 */
[----:B------:R-:W-:Y:S05]  /*10f0*/  @!P0 BRA `(.L_x_14) ;  /* 0x0000000000088947 */ /* 0x000fea0003800000 */
[----:B------:R0:W5:Y:S01]  /*1100*/  LD.E R90, desc[UR36][R4.64] ;  /* 0x00000024045a7980 */ /* 0x000162000c101900 */
[----:B------:R-:W-:Y:S05]  /*1110*/  BRA `(.L_x_15) ;  /* 0x0000000000247947 */ /* 0x000fea0003800000 */
.L_x_14:
[----:B------:R-:W-:Y:S02]  /*1120*/  ULDC.64 UR4, c[0x0][0x590] ;  /* 0x0001640000047ab9 */ /* 0x000fe40000000a00 */
[----:B------:R-:W-:-:S04]  /*1130*/  ISETP.NE.U32.AND P0, PT, RZ, UR4, PT ;  /* 0x00000004ff007c0c */ /* 0x000fc8000bf05070 */
[----:B------:R-:W-:-:S13]  /*1140*/  ISETP.NE.AND.EX P0, PT, RZ, UR5, PT, P0 ;  /* 0x00000005ff007c0c */ /* 0x000fda000bf05300 */
[----:B------:R-:W-:Y:S05]  /*1150*/  @!P0 BRA `(.L_x_16) ;  /* 0x00000000000c8947 */ /* 0x000fea0003800000 */
[----:B------:R-:W2:Y:S02]  /*1160*/  LDC.64 R90, c[0x0][0x590] ;  /* 0x00016400ff5a7b82 */ /* 0x000ea40000000a00 */
[----:B--2---:R2:W5:Y:S01]  /*1170*/  LDG.E R90, desc[UR36][R90.64] ;  /* 0x000000245a5a7981 */ /* 0x004562000c1e1900 */
[----:B------:R-:W-:Y:S05]  /*1180*/  BRA `(.L_x_15) ;  /* 0x0000000000087947 */ /* 0x000fea0003800000 */
.L_x_16:
[----:B------:R-:W-:Y:S02]  /*1190*/  ULDC UR4, c[0x0][0x584] ;  /* 0x0001610000047ab9 */ /* 0x000fe40000000800 */
[----:B------:R-:W-:-:S07]  /*11a0*/  IMAD.U32 R90, RZ, RZ, UR4 ;  /* 0x00000004ff5a7e24 */ /* 0x000fce000f8e00ff */
.L_x_15:
[----:B------:R-:W-:-:S13]  /*11b0*/  LOP3.LUT P0, RZ, R3, 0xff, RZ, 0xc0, !PT ;  /* 0x000000ff03ff7812 */ /* 0x000fda000780c0ff */
[----:B------:R-:W-:Y:S05]  /*11c0*/  @!P0 EXIT ;  /* 0x000000000000894d */ /* 0x000fea0003800000 */
[----:B------:R-:W3:Y:S01]  /*11d0*/  LDC R93, c[0x0][0x658] ;  /* 0x00019600ff5d7b82 */ /* 0x000ee20000000800 */
[----:B------:R-:W-:Y:S01]  /*11e0*/  LOP3.LUT R7, R7, 0x1, RZ, 0xc0, !PT ;  /* 0x0000000107077812 */ /* 0x000fe200078ec0ff */
[----:B------:R-:W-:Y:S01]  /*11f0*/  ULDC.64 UR6, c[0x0][0x288] ;  /* 0x0000a20000067ab9 */ /* 0x000fe20000000a00 */
[----:B------:R-:W-:Y:S01]  /*1200*/  SHF.R.U32.HI R3, RZ, 0x2, R95 ;  /* 0x00000002ff037819 */ /* 0x000fe2000001165f */
[----:B------:R-:W-:Y:S01]  /*1210*/  UIADD3 UR4, UR7, 0x7f, URZ ;  /* 0x0000007f07047890 */ /* 0x000fe2000fffe03f */
[----:B------:R-:W-:Y:S01]  /*1220*/  SHF.R.U32.HI R0, RZ, 0x1, R0 ;  /* 0x00000001ff007819 */ /* 0x000fe20000011600 */
[----:B------:R-:W-:Y:S01]  /*1230*/  IMAD.SHL.U32 R88, R7, 0x40, RZ ;  /* 0x0000004007587824 */ /* 0x000fe200078e00ff */
[----:B------:R-:W-:Y:S01]  /*1240*/  LOP3.LUT R3, R3, 0x7, RZ, 0xc0, !PT ;  /* 0x0000000703037812 */ /* 0x000fe200078ec0ff */
[----:B------:R-:W4:Y:S01]  /*1250*/  LDC.64 R8, c[0x0][0x5c8] ;  /* 0x00017200ff087b82 */ /* 0x000f220000000a00 */
[----:B------:R-:W-:Y:S01]  /*1260*/  USHF.R.S32.HI UR5, URZ, 0x1f, UR4 ;  /* 0x0000001f3f057899 */ /* 0x000fe20008011404 */
[----:B------:R-:W-:Y:S01]  /*1270*/  LOP3.LUT R0, R0, 0x30, RZ, 0xc0, !PT ;  /* 0x0000003000007812 */ /* 0x000fe200078ec0ff */
[----:B------:R-:W-:Y:S01]  /*1280*/  IMAD.MOV.U32 R6, RZ, RZ, 0x1 ;  /* 0x00000001ff067424 */ /* 0x000fe200078e00ff */
[--C-:B------:R-:W-:Y:S01]  /*1290*/  LOP3.LUT R88, R88, 0x40, R3.reuse, 0xe2, !PT ;  /* 0x0000004058587812 */ /* 0x100fe200078ee203 */
[----:B------:R-:W-:Y:S01]  /*12a0*/  ULEA.HI UR5, UR5, UR4, URZ, 0x7 ;  /* 0x0000000405057291 */ /* 0x000fe2000f8f383f */
[-C--:B01----:R-:W-:Y:S01]  /*12b0*/  IADD3 R4, RZ, -R0.reuse, -R3 ;  /* 0x80000000ff047210 */ /* 0x083fe20007ffe803 */
[----:B------:R-:W-:Y:S01]  /*12c0*/  IMAD.U32 R5, RZ, RZ, UR6 ;  /* 0x00000006ff057e24 */ /* 0x000fe2000f8e00ff */
[----:B------:R-:W0:Y:S01]  /*12d0*/  LDC R97, c[0x0][0x600] ;  /* 0x00018000ff617b82 */ /* 0x000e220000000800 */
[----:B------:R-:W-:Y:S01]  /*12e0*/  LOP3.LUT R88, R88, R0, RZ, 0xfc, !PT ;  /* 0x0000000058587212 */ /* 0x000fe200078efcff */
[----:B------:R-:W-:Y:S01]  /*12f0*/  IMAD.MOV.U32 R0, RZ, RZ, -0x1 ;  /* 0xffffffffff007424 */ /* 0x000fe200078e00ff */
[----:B------:R-:W-:Y:S01]  /*1300*/  USHF.R.S32.HI UR43, URZ, 0x7, UR5 ;  /* 0x000000073f2b7899 */ /* 0x000fe20008011405 */
[----:B------:R-:W-:Y:S01]  /*1310*/  LOP3.LUT R94, R95, 0x3, RZ, 0xc0, !PT ;  /* 0x000000035f5e7812 */ /* 0x000fe200078ec0ff */
[----:B------:R-:W-:Y:S01]  /*1320*/  IMAD R4, R7, -0x40, R4 ;  /* 0xffffffc007047824 */ /* 0x000fe200078e0204 */
[C---:B------:R-:W-:Y:S01]  /*1330*/  LOP3.LUT R96, R95.reuse, 0x80, RZ, 0xc0, !PT ;  /* 0x000000805f607812 */ /* 0x040fe200078ec0ff */
[----:B------:R-:W-:Y:S01]  /*1340*/  UISETP.LT.AND UP0, UPT, UR43, 0x1, UPT ;  /* 0x000000012b00788c */ /* 0x000fe2000bf01270 */
[-C--:B---3--:R-:W-:Y:S01]  /*1350*/  SHF.L.U32 R0, R0, R93.reuse, RZ ;  /* 0x0000005d00007219 */ /* 0x088fe200000006ff */
[----:B------:R-:W-:Y:S01]  /*1360*/  ULDC UR4, c[0x0][0x284] ;  /* 0x0000a10000047ab9 */ /* 0x000fe20000000800 */
[----:B------:R-:W-:Y:S01]  /*1370*/  IMAD R94, R94, -0x2, R5 ;  /* 0xfffffffe5e5e7824 */ /* 0x000fe200078e0205 */
[----:B------:R-:W-:Y:S01]  /*1380*/  USEL UR44, UR43, 0x1, UP0 ;  /* 0x000000012b2c7887 */ /* 0x000fe20008000000 */
[----:B------:R-:W-:Y:S01]  /*1390*/  SHF.L.U32 R93, R6, R93, RZ ;  /* 0x0000005d065d7219 */ /* 0x000fe200000006ff */
[----:B------:R-:W-:Y:S01]  /*13a0*/  IMAD.SHL.U32 R95, R95, 0x2, RZ ;  /* 0x000000025f5f7824 */ /* 0x000fe200078e00ff */
[----:B------:R-:W-:Y:S01]  /*13b0*/  LOP3.LUT R102, R18, 0x1, RZ, 0xfc, !PT ;  /* 0x0000000112667812 */ /* 0x000fe200078efcff */
[----:B------:R-:W-:Y:S01]  /*13c0*/  VIADD R99, R4, UR4 ;  /* 0x0000000404637c36 */ /* 0x000fe20008000000 */
[C---:B----4-:R-:W-:Y:S01]  /*13d0*/  SHF.L.U64.HI R92, R8.reuse, 0x3, R9 ;  /* 0x00000003085c7819 */ /* 0x050fe20000010209 */
[----:B--2---:R-:W-:Y:S01]  /*13e0*/  IMAD.SHL.U32 R91, R8, 0x8, RZ ;  /* 0x00000008085b7824 */ /* 0x004fe200078e00ff */
[----:B------:R-:W-:Y:S01]  /*13f0*/  SHF.R.U32.HI R96, RZ, 0x7, R96 ;  /* 0x00000007ff607819 */ /* 0x000fe20000011660 */
[----:B------:R-:W-:Y:S01]  /*1400*/  IMAD.MOV.U32 R89, RZ, RZ, RZ ;  /* 0x000000ffff597224 */ /* 0x000fe200078e00ff */
[----:B------:R-:W-:Y:S01]  /*1410*/  LOP3.LUT R98, RZ, R0, RZ, 0x33, !PT ;  /* 0x00000000ff627212 */ /* 0x000fe200078e33ff */
[----:B------:R-:W-:Y:S01]  /*1420*/  UIADD3 UR44, UR43, -UR44, URZ ;  /* 0x8000002c2b2c7290 */ /* 0x000fe2000fffe03f */
[----:B------:R-:W-:Y:S01]  /*1430*/  UMOV UR40, URZ ;  /* 0x0000003f00287c82 */ /* 0x000fe20008000000 */
[----:B0-----:R-:W-:Y:S01]  /*1440*/  VIADD R97, R97, 0xffffffff ;  /* 0xffffffff61617836 */ /* 0x001fe20000000000 */
[----:B------:R-:W-:-:S09]  /*1450*/  UMOV UR42, URZ ;  /* 0x0000003f002a7c82 */ /* 0x000fd20008000000 */
.L_x_162:
[----:B0-----:R-:W0:Y:S01]  /*1460*/  SHFL.IDX PT, R0, R96, RZ, 0x1f ;  /* 0x00001fff60007589 */ /* 0x001e2200000e0000 */
[----:B-1----:R-:W1:Y:S01]  /*1470*/  S2UR UR7, SR_CgaCtaId ;  /* 0x00000000000779c3 */ /* 0x002e620000008800 */
[----:B------:R-:W-:Y:S01]  /*1480*/  UMOV UR6, 0x400 ;  /* 0x0000040000067882 */ /* 0x000fe20000000000 */
[----:B0-----:R-:W-:Y:S01]  /*1490*/  R2UR UR4, R0 ;  /* 0x00000000000472ca */ /* 0x001fe200000e0000 */
[----:B-1----:R-:W-:-:S12]  /*14a0*/  ULEA UR6, UR7, UR6, 0x18 ;  /* 0x0000000607067291 */ /* 0x002fd8000f8ec03f */
[----:B------:R-:W-:-:S04]  /*14b0*/  ULEA.HI UR5, UR4, UR4, URZ, 0x1 ;  /* 0x0000000404057291 */ /* 0x000fc8000f8f083f */
[----:B------:R-:W-:-:S04]  /*14c0*/  ULOP3.LUT UR5, UR5, 0x7fffe, URZ, 0xc0, !UPT ;  /* 0x0007fffe05057892 */ /* 0x000fc8000f8ec03f */
[----:B------:R-:W-:-:S03]  /*14d0*/  UIADD3 UR5, UR4, -UR5, URZ ;  /* 0x8000000504057290 */ /* 0x000fc6000fffe03f */
[----:B------:R-:W-:Y:S01]  /*14e0*/  ULDC UR4, c[0x0][0x28c] ;  /* 0x0000a30000047ab9 */ /* 0x000fe20000000800 */
[----:B------:R-:W-:Y:S01]  /*14f0*/  ULEA UR5, UR5, UR6, 0xd ;  /* 0x0000000605057291 */ /* 0x000fe2000f8e683f */
[----:B------:R-:W-:-:S03]  /*1500*/  ISETP.LT.AND P0, PT, RZ, UR4, PT ;  /* 0x00000004ff007c0c */ /* 0x000fc6000bf01270 */
[----:B------:R-:W-:-:S04]  /*1510*/  UIADD3 UR5, UR5, 0x100, URZ ;  /* 0x0000010005057890 */ /* 0x000fc8000fffe03f */
[----:B------:R-:W-:-:S04]  /*1520*/  USHF.R.U32.HI UR5, URZ, 0x4, UR5 ;  /* 0x000000043f057899 */ /* 0x000fc80008011605 */
[----:B------:R-:W-:-:S04]  /*1530*/  ULOP3.LUT UR5, UR5, 0x3fff, URZ, 0xc0, !UPT ;  /* 0x00003fff05057892 */ /* 0x000fc8000f8ec03f */
[----:B------:R-:W-:Y:S01]  /*1540*/  ULOP3.LUT UR45, UR5, 0x10000, URZ, 0xfc, !UPT ;  /* 0x00010000052d7892 */ /* 0x000fe2000f8efc3f */
[----:B--2345:R-:W-:Y:S11]  /*1550*/  @P0 BRA `(.L_x_17) ;  /* 0x0000000000400947 */ /* 0x03cff60003800000 */
[----:B------:R-:W-:Y:S01]  /*1560*/  MOV R0, 0x0 ;  /* 0x0000000000007802 */ /* 0x000fe20000000f00 */
[----:B------:R-:W-:Y:S01]  /*1570*/  ULDC.64 UR4, c[0x4][0x68] ;  /* 0x01001a0000047ab9 */ /* 0x000fe20000000a00 */
[----:B------:R-:W-:Y:S01]  /*1580*/  ULDC.64 UR6, c[0x4][0x8] ;  /* 0x0100020000067ab9 */ /* 0x000fe20000000a00 */
[----:B------:R-:W-:Y:S01]  /*1590*/  IMAD.U32 R4, RZ, RZ, UR4 ;  /* 0x00000004ff047e24 */ /* 0x000fe2000f8e00ff */
[----:B------:R0:W1:Y:S01]  /*15a0*/  LDC.64 R14, c[0x4][R0] ;  /* 0x01000000000e7b82 */ /* 0x0000620000000a00 */
[----:B------:R-:W-:Y:S01]  /*15b0*/  IMAD.U32 R5, RZ, RZ, UR5 ;  /* 0x00000005ff057e24 */ /* 0x000fe2000f8e00ff */
[----:B------:R-:W-:Y:S01]  /*15c0*/  ULDC.64 UR4, c[0x4][0x70] ;  /* 0x01001c0000047ab9 */ /* 0x000fe20000000a00 */
[----:B------:R-:W-:Y:S02]  /*15d0*/  IMAD.U32 R10, RZ, RZ, UR6 ;  /* 0x00000006ff0a7e24 */ /* 0x000fe4000f8e00ff */
[----:B------:R-:W-:Y:S02]  /*15e0*/  IMAD.U32 R6, RZ, RZ, UR4 ;  /* 0x00000004ff067e24 */ /* 0x000fe4000f8e00ff */
[----:B------:R-:W-:-:S02]  /*15f0*/  IMAD.U32 R7, RZ, RZ, UR5 ;  /* 0x00000005ff077e24 */ /* 0x000fc4000f8e00ff */
[----:B------:R-:W-:Y:S02]  /*1600*/  IMAD.U32 R11, RZ, RZ, UR7 ;  /* 0x00000007ff0b7e24 */ /* 0x000fe4000f8e00ff */
[----:B------:R-:W-:Y:S02]  /*1610*/  IMAD.MOV.U32 R8, RZ, RZ, 0x1e1 ;  /* 0x000001e1ff087424 */ /* 0x000fe400078e00ff */
[----:B------:R-:W-:Y:S02]  /*1620*/  IMAD.MOV.U32 R12, RZ, RZ, 0x1 ;  /* 0x00000001ff0c7424 */ /* 0x000fe400078e00ff */
[----:B0-----:R-:W-:-:S07]  /*1630*/  IMAD.MOV.U32 R13, RZ, RZ, RZ ;  /* 0x000000ffff0d7224 */ /* 0x001fce00078e00ff */
[----:B------:R-:W-:-:S07]  /*1640*/  LEPC R20, `(.L_x_17) ;  /* 0x000000001014794e */ /* 0x000fce0000000000 */
[----:B-1---5:R-:W-:Y:S05]  /*1650*/  CALL.ABS.NOINC R14 ;  /* 0x000000000e007343 */ /* 0x022fea0003c00000 */
.L_x_17:
[----:B------:R-:W-:-:S13]  /*1660*/  ISETP.NE.AND P0, PT, R102, 0x3, PT ;  /* 0x000000036600780c */ /* 0x000fda0003f05270 */
[----:B------:R-:W-:Y:S05]  /*1670*/  @!P0 BRA `(.L_x_18) ;  /* 0x0000000000048947 */ /* 0x000fea0003800000 */
[----:B------:R-:W-:Y:S01]  /*1680*/  BPT.TRAP 0x1 ;  /* 0x000000040000795c */ /* 0x000fe20000300000 */
.L_x_18:
[----:B------:R-:W0:Y:S01]  /*1690*/  S2UR UR5, SR_CgaCtaId ;  /* 0x00000000000579c3 */ /* 0x000e220000008800 */
[----:B------:R-:W-:Y:S01]  /*16a0*/  UMOV UR4, 0x400 ;  /* 0x0000040000047882 */ /* 0x000fe20000000000 */
[----:B------:R-:W-:Y:S02]  /*16b0*/  IMAD.U32 R0, RZ, RZ, UR40 ;  /* 0x00000028ff007e24 */ /* 0x000fe4000f8e00ff */
[----:B------:R-:W-:-:S03]  /*16c0*/  IMAD.U32 R3, RZ, RZ, UR42 ;  /* 0x0000002aff037e24 */ /* 0x000fc6000f8e00ff */
[----:B------:R-:W-:Y:S01]  /*16d0*/  SHF.L.U32 R0, R0, 0x1f, RZ ;  /* 0x0000001f00007819 */ /* 0x000fe200000006ff */
[----:B0-----:R-:W-:-:S06]  /*16e0*/  ULEA UR4, UR5, UR4, 0x18 ;  /* 0x0000000405047291 */ /* 0x001fcc000f8ec03f */
[----:B------:R-:W-:-:S04]  /*16f0*/  IMAD.U32 R6, RZ, RZ, UR4 ;  /* 0x00000004ff067e24 */ /* 0x000fc8000f8e00ff */
[----:B------:R-:W-:-:S04]  /*1700*/  IMAD R3, R3, 0x8, R6 ;  /* 0x0000000803037824 */ /* 0x000fc800078e0206 */
[----:B------:R0:W1:Y:S01]  /*1710*/  SYNCS.PHASECHK.TRANS64.TRYWAIT P1, [R3+URZ], R0 ;  /* 0x00000000030075a7 */ /* 0x000062000802017f */
[----:B------:R-:W-:Y:S05]  /*1720*/  @!P0 BRA `(.L_x_19) ;  /* 0x0000000000048947 */ /* 0x000fea0003800000 */
[----:B------:R-:W-:Y:S01]  /*1730*/  BPT.TRAP 0x1 ;  /* 0x000000040000795c */ /* 0x000fe20000300000 */
.L_x_19:
[----:B------:R-:W-:-:S05]  /*1740*/  IMAD.U32 R4, RZ, RZ, UR44 ;  /* 0x0000002cff047e24 */ /* 0x000fca000f8e00ff */
[----:B------:R-:W-:Y:S01]  /*1750*/  ISETP.GE.AND P2, PT, R4, 0x1, PT ;  /* 0x000000010400780c */ /* 0x000fe20003f46270 */
[----:B-1----:R-:W-:-:S12]  /*1760*/  @P1 BRA `(.L_x_20) ;  /* 0x0000000000081947 */ /* 0x002fd80003800000 */
[----:B------:R-:W1:Y:S02]  /*1770*/  SYNCS.PHASECHK.TRANS64.TRYWAIT P1, [R3+URZ], R0 ;  /* 0x00000000030075a7 */ /* 0x000e64000802017f */
[----:B-1----:R-:W-:Y:S05]  /*1780*/  @!P1 BRA `(.L_x_21) ;  /* 0x0000006800689947 */ /* 0x002fea0003800000 */
.L_x_20:
[----:B------:R-:W-:Y:S05]  /*1790*/  WARPSYNC.ALL ;  /* 0x0000000000007948 */ /* 0x000fea0003800000 */
[----:B------:R-:W-:Y:S01]  /*17a0*/  R2UR UR4, R6 ;  /* 0x00000000060472ca */ /* 0x000fe200000e0000 */
[----:B------:R-:W-:Y:S01]  /*17b0*/  ULEA UR5, UR42, UR45, 0xb ;  /* 0x0000002d2a057291 */ /* 0x000fe2000f8e583f */
[----:B------:R-:W-:Y:S01]  /*17c0*/  WARPGROUP.ARRIVE ;  /* 0x00000000000079c5 */ /* 0x000fe20000000000 */
[----:B------:R-:W-:Y:S01]  /*17d0*/  UMOV UR9, 0x40000040 ;  /* 0x4000004000097882 */ /* 0x000fe20000000000 */
[----:B------:R-:W-:-:S04]  /*17e0*/  UMOV UR11, 0x40000040 ;  /* 0x40000040000b7882 */ /* 0x000fc80000000000 */
[----:B------:R-:W-:-:S05]  /*17f0*/  UMOV UR8, UR5 ;  /* 0x0000000500087c82 */ /* 0x000fca0008000000 */
[----:B------:R-:W-:-:S04]  /*1800*/  UIADD3 UR4, UR4, 0x18100, URZ ;  /* 0x0001810004047890 */ /* 0x000fc8000fffe03f */
[----:B------:R-:W-:-:S04]  /*1810*/  USHF.R.U32.HI UR4, URZ, 0x4, UR4 ;  /* 0x000000043f047899 */ /* 0x000fc80008011604 */
[----:B------:R-:W-:-:S04]  /*1820*/  ULOP3.LUT UR4, UR4, 0x3fff, URZ, 0xc0, !UPT ;  /* 0x00003fff04047892 */ /* 0x000fc8000f8ec03f */
[----:B------:R-:W-:-:S04]  /*1830*/  ULOP3.LUT UR4, UR4, 0x10000, URZ, 0xfc, !UPT ;  /* 0x0001000004047892 */ /* 0x000fc8000f8efc3f */
[----:B------:R-:W-:-:S07]  /*1840*/  ULEA UR6, UR42, UR4, 0xb ;  /* 0x000000042a067291 */ /* 0x000fce000f8e583f */
[----:B------:R-:W-:Y:S02]  /*1850*/  UMOV UR10, UR6 ;  /* 0x00000006000a7c82 */ /* 0x000fe40008000000 */
[----:B------:R-:W-:Y:S01]  /*1860*/  HGMMA.64x128x16.F32.BF16 R24, gdesc[UR8], RZ, !UPT, gsb0 ;  /* 0x01e00000081879f0 */ /* 0x000fe2000c0018ff */
[----:B------:R-:W-:Y:S02]  /*1870*/  UIADD3 UR8, UR5, 0x2, URZ ;  /* 0x0000000205087890 */ /* 0x000fe4000fffe03f */
[----:B------:R-:W-:Y:S01]  /*1880*/  UIADD3 UR10, UR6, 0x2, URZ ;  /* 0x00000002060a7890 */ /* 0x000fe2000fffe03f */
[----:B------:R-:W-:Y:S01]  /*1890*/  UMOV UR9, 0x40000040 ;  /* 0x4000004000097882 */ /* 0x000fe20000000000 */
[----:B------:R-:W-:Y:S01]  /*18a0*/  UMOV UR11, 0x40000040 ;  /* 0x40000040000b7882 */ /* 0x000fe20000000000 */
[----:B------:R-:W-:Y:S02]  /*18b0*/  WARPGROUP.DEPBAR.LE gsb0, 0x0 ;  /* 0x00008000000079c5 */ /* 0x000fe40000010000 */
[----:B------:R-:W-:-:S06]  /*18c0*/  WARPGROUP.ARRIVE ;  /* 0x00000000000079c5 */ /* 0x000fcc0000000000 */
[----:B------:R-:W-:Y:S01]  /*18d0*/  HGMMA.64x128x16.F32.BF16 R24, gdesc[UR8], R24, gsb0 ;  /* 0x01e00000081879f0 */ /* 0x000fe20008001818 */
        /* <DEDUP_REMOVED lines=41> */
[----:B------:R-:W-:Y:S03]  /*1b70*/  HGMMA.64x128x16.F32.BF16 R24, gdesc[UR8], R24, gsb0 ;  /* 0x01e00000081879f0 */ /* 0x000fe60008001818 */
[----:B------:R-:W-:Y:S02]  /*1b80*/  WARPGROUP.DEPBAR.LE gsb0, 0x0 ;  /* 0x00008000000079c5 */ /* 0x000fe40000010000 */
[----:B------:R-:W-:Y:S05]  /*1b90*/  @!P2 BRA `(.L_x_22) ;  /* 0x000000040098a947 */ /* 0x000fea0003800000 */
[----:B------:R-:W-:Y:S01]  /*1ba0*/  UIADD3 UR5, UR42, 0x1, URZ ;  /* 0x000000012a057890 */ /* 0x000fe2000fffe03f */
[----:B01----:R-:W-:Y:S02]  /*1bb0*/  IMAD.U32 R0, RZ, RZ, UR44 ;  /* 0x0000002cff007e24 */ /* 0x003fe4000f8e00ff */
[----:B------:R-:W-:Y:S01]  /*1bc0*/  IMAD.U32 R3, RZ, RZ, UR42 ;  /* 0x0000002aff037e24 */ /* 0x000fe2000f8e00ff */
[----:B------:R-:W-:-:S04]  /*1bd0*/  UISETP.NE.AND UP0, UPT, UR5, 0x3, UPT ;  /* 0x000000030500788c */ /* 0x000fc8000bf05270 */
[----:B------:R-:W-:Y:S02]  /*1be0*/  USEL UR6, URZ, 0x1, UP0 ;  /* 0x000000013f067887 */ /* 0x000fe40008000000 */
[----:B------:R-:W-:Y:S02]  /*1bf0*/  USEL UR5, UR5, URZ, UP0 ;  /* 0x0000003f05057287 */ /* 0x000fe40008000000 */
[----:B------:R-:W-:-:S06]  /*1c00*/  ULOP3.LUT UR6, UR40, UR6, URZ, 0x3c, !UPT ;  /* 0x0000000628067292 */ /* 0x000fcc000f8e3c3f */
[----:B------:R-:W-:-:S07]  /*1c10*/  IMAD.U32 R7, RZ, RZ, UR6 ;  /* 0x00000006ff077e24 */ /* 0x000fce000f8e00ff */
.L_x_29:
[----:B------:R-:W-:Y:S05]  /*1c20*/  @!P0 BRA `(.L_x_23) ;  /* 0x0000000000048947 */ /* 0x000fea0003800000 */
[----:B------:R-:W-:Y:S01]  /*1c30*/  BPT.TRAP 0x1 ;  /* 0x000000040000795c */ /* 0x000fe20000300000 */
.L_x_23:
[----:B------:R-:W0:Y:S01]  /*1c40*/  S2UR UR7, SR_CgaCtaId ;  /* 0x00000000000779c3 */ /* 0x000e220000008800 */
[----:B------:R-:W-:Y:S01]  /*1c50*/  UMOV UR6, 0x400 ;  /* 0x0000040000067882 */ /* 0x000fe20000000000 */
[----:B------:R-:W-:Y:S01]  /*1c60*/  IMAD.U32 R5, RZ, RZ, UR5 ;  /* 0x00000005ff057e24 */ /* 0x000fe2000f8e00ff */
[----:B------:R-:W-:Y:S01]  /*1c70*/  SHF.L.U32 R4, R7, 0x1f, RZ ;  /* 0x0000001f07047819 */ /* 0x000fe200000006ff */
[----:B0-----:R-:W-:-:S06]  /*1c80*/  ULEA UR6, UR7, UR6, 0x18 ;  /* 0x0000000607067291 */ /* 0x001fcc000f8ec03f */
[----:B------:R-:W-:-:S04]  /*1c90*/  IMAD.U32 R6, RZ, RZ, UR6 ;  /* 0x00000006ff067e24 */ /* 0x000fc8000f8e00ff */
[----:B------:R-:W-:-:S04]  /*1ca0*/  IMAD R5, R5, 0x8, R6 ;  /* 0x0000000805057824 */ /* 0x000fc800078e0206 */
[----:B------:R0:W1:Y:S01]  /*1cb0*/  SYNCS.PHASECHK.TRANS64.TRYWAIT P1, [R5+URZ], R4 ;  /* 0x00000004050075a7 */ /* 0x000062000802017f */
[----:B------:R-:W-:Y:S05]  /*1cc0*/  @!P0 BRA `(.L_x_24) ;  /* 0x0000000000048947 */ /* 0x000fea0003800000 */
[----:B------:R-:W-:Y:S01]  /*1cd0*/  BPT.TRAP 0x1 ;  /* 0x000000040000795c */ /* 0x000fe20000300000 */
.L_x_24:
[----:B-1----:R-:W-:Y:S05]  /*1ce0*/  @P1 BRA `(.L_x_25) ;  /* 0x0000000000081947 */ /* 0x002fea0003800000 */
[----:B------:R-:W1:Y:S02]  /*1cf0*/  SYNCS.PHASECHK.TRANS64.TRYWAIT P1, [R5+URZ], R4 ;  /* 0x00000004050075a7 */ /* 0x000e64000802017f */
[----:B-1----:R-:W-:Y:S05]  /*1d00*/  @!P1 BRA `(.L_x_26) ;  /* 0x00000064001c9947 */ /* 0x002fea0003800000 */
.L_x_25:
[----:B------:R-:W-:Y:S01]  /*1d10*/  ULEA UR6, UR5, UR45, 0xb ;  /* 0x0000002d05067291 */ /* 0x000fe2000f8e583f */
[----:B------:R-:W-:Y:S01]  /*1d20*/  WARPGROUP.ARRIVE ;  /* 0x00000000000079c5 */ /* 0x000fe20000000000 */
[----:B------:R-:W-:Y:S01]  /*1d30*/  ULEA UR7, UR5, UR4, 0xb ;  /* 0x0000000405077291 */ /* 0x000fe2000f8e583f */
[----:B------:R-:W-:Y:S01]  /*1d40*/  UMOV UR9, 0x40000040 ;  /* 0x4000004000097882 */ /* 0x000fe20000000000 */
[----:B------:R-:W-:-:S03]  /*1d50*/  UMOV UR11, 0x40000040 ;  /* 0x40000040000b7882 */ /* 0x000fc60000000000 */
[----:B------:R-:W-:Y:S02]  /*1d60*/  UMOV UR8, UR6 ;  /* 0x0000000600087c82 */ /* 0x000fe40008000000 */
[----:B------:R-:W-:Y:S02]  /*1d70*/  UMOV UR10, UR7 ;  /* 0x00000007000a7c82 */ /* 0x000fe40008000000 */
[----:B------:R-:W-:Y:S01]  /*1d80*/  HGMMA.64x128x16.F32.BF16 R24, gdesc[UR8], R24, gsb0 ;  /* 0x01e00000081879f0 */ /* 0x000fe20008001818 */
[----:B------:R-:W-:Y:S02]  /*1d90*/  UIADD3 UR8, UR6, 0x2, URZ ;  /* 0x0000000206087890 */ /* 0x000fe4000fffe03f */
[----:B------:R-:W-:Y:S01]  /*1da0*/  UIADD3 UR10, UR7, 0x2, URZ ;  /* 0x00000002070a7890 */ /* 0x000fe2000fffe03f */
[----:B------:R-:W-:Y:S01]  /*1db0*/  UMOV UR9, 0x40000040 ;  /* 0x4000004000097882 */ /* 0x000fe20000000000 */
[----:B------:R-:W-:Y:S01]  /*1dc0*/  UMOV UR11, 0x40000040 ;  /* 0x40000040000b7882 */ /* 0x000fe20000000000 */
[----:B------:R-:W-:-:S02]  /*1dd0*/  WARPGROUP.DEPBAR.LE gsb0, 0x0 ;  /* 0x00008000000079c5 */ /* 0x000fc40000010000 */
        /* <DEDUP_REMOVED lines=46> */
[----:B------:R-:W-:Y:S01]  /*20c0*/  BPT.TRAP 0x1 ;  /* 0x000000040000795c */ /* 0x000fe20000300000 */
.L_x_27:
[----:B------:R-:W-:-:S13]  /*20d0*/  ISETP.NE.AND P1, PT, R22, RZ, PT ;  /* 0x000000ff1600720c */ /* 0x000fda0003f25270 */
[----:B01----:R-:W-:-:S04]  /*20e0*/  @P1 IMAD R4, R3, 0x8, R6 ;  /* 0x0000000803041824 */ /* 0x003fc800078e0206 */
[----:B------:R-:W-:-:S05]  /*20f0*/  @P1 VIADD R4, R4, 0x18 ;  /* 0x0000001804041836 */ /* 0x000fca0000000000 */
[----:B------:R-:W-:-:S04]  /*2100*/  @P1 PRMT R4, R19, 0x654, R4 ;  /* 0x0000065413041816 */ /* 0x000fc80000000004 */
[----:B------:R0:W-:Y:S01]  /*2110*/  @P1 SYNCS.ARRIVE.TRANS64.RED.A1T0 RZ, [R4+URZ], RZ ;  /* 0x000000ff04ff19a7 */ /* 0x0001e2000810043f */
[----:B------:R-:W-:-:S13]  /*2120*/  ISETP.GT.U32.AND P1, PT, R18, 0x1, PT ;  /* 0x000000011200780c */ /* 0x000fda0003f24070 */
[----:B0-----:R-:W-:Y:S05]  /*2130*/  @P1 BRA `(.L_x_28) ;  /* 0x0000000000041947 */ /* 0x001fea0003800000 */
[----:B------:R-:W-:Y:S01]  /*2140*/  BPT.TRAP 0x1 ;  /* 0x000000040000795c */ /* 0x000fe20000300000 */
.L_x_28:
[----:B------:R-:W-:Y:S01]  /*2150*/  UIADD3 UR5, UR5, 0x1, URZ ;  /* 0x0000000105057890 */ /* 0x000fe2000fffe03f */
[C---:B------:R-:W-:Y:S01]  /*2160*/  ISETP.GT.AND P2, PT, R0.reuse, 0x1, PT ;  /* 0x000000010000780c */ /* 0x040fe20003f44270 */
[----:B------:R-:W-:Y:S02]  /*2170*/  VIADD R3, R3, 0x1 ;  /* 0x0000000103037836 */ /* 0x000fe40000000000 */
[----:B------:R-:W-:Y:S01]  /*2180*/  UISETP.NE.AND UP0, UPT, UR5, 0x3, UPT ;  /* 0x000000030500788c */ /* 0x000fe2000bf05270 */
[----:B------:R-:W-:Y:S02]  /*2190*/  VIADD R0, R0, 0xffffffff ;  /* 0xffffffff00007836 */ /* 0x000fe40000000000 */
[C---:B------:R-:W-:Y:S01]  /*21a0*/  ISETP.NE.AND P1, PT, R3.reuse, 0x3, PT ;  /* 0x000000030300780c */ /* 0x040fe20003f25270 */
[----:B------:R-:W-:Y:S02]  /*21b0*/  USEL UR6, URZ, 0x1, UP0 ;  /* 0x000000013f067887 */ /* 0x000fe40008000000 */
[----:B------:R-:W-:Y:S01]  /*21c0*/  USEL UR5, UR5, URZ, UP0 ;  /* 0x0000003f05057287 */ /* 0x000fe20008000000 */
[----:B------:R-:W-:-:S03]  /*21d0*/  SEL R3, R3, RZ, P1 ;  /* 0x000000ff03037207 */ /* 0x000fc60000800000 */
[----:B------:R-:W-:Y:S01]  /*21e0*/  LOP3.LUT R7, R7, UR6, RZ, 0x3c, !PT ;  /* 0x0000000607077c12 */ /* 0x000fe2000f8e3cff */
[----:B------:R-:W-:Y:S07]  /*21f0*/  @P2 BRA `(.L_x_29) ;  /* 0xfffffff800882947 */ /* 0x000fee000383ffff */
.L_x_22:
[----:B01----:R-:W0:Y:S02]  /*2200*/  LDC R0, c[0x0][0x28c] ;  /* 0x0000a300ff007b82 */ /* 0x003e240000000800 */
[----:B0-----:R-:W-:-:S13]  /*2210*/  ISETP.GE.AND P1, PT, R0, 0x1, PT ;  /* 0x000000010000780c */ /* 0x001fda0003f26270 */
[----:B------:R-:W-:Y:S05]  /*2220*/  @!P1 BRA `(.L_x_30) ;  /* 0x0000000000449947 */ /* 0x000fea0003800000 */
[----:B------:R-:W-:Y:S05]  /*2230*/  @!P0 BRA `(.L_x_31) ;  /* 0x0000000000048947 */ /* 0x000fea0003800000 */
[----:B------:R-:W-:Y:S01]  /*2240*/  BPT.TRAP 0x1 ;  /* 0x000000040000795c */ /* 0x000fe20000300000 */
.L_x_31:
[----:B------:R-:W-:-:S13]  /*2250*/  ISETP.NE.AND P0, PT, R22, RZ, PT ;  /* 0x000000ff1600720c */ /* 0x000fda0003f05270 */
[----:B------:R-:W-:-:S05]  /*2260*/  VOTEU.ANY UP0, P0 ;  /* 0x00000000003f7886 */ /* 0x000fca0000000100 */
[----:B------:R-:W-:-:S06]  /*2270*/  @UP0 UIADD3 UR4, UR44, UR42, URZ ;  /* 0x0000002a2c040290 */ /* 0x000fcc000fffe03f */
[----:B------:R-:W-:Y:S02]  /*2280*/  IMAD.U32 R4, RZ, RZ, UR4 ;  /* 0x00000004ff047e24 */ /* 0x000fe4000f8e00ff */
[----:B------:R-:W-:Y:S02]  /*2290*/  IMAD.U32 R3, RZ, RZ, UR4 ;  /* 0x00000004ff037e24 */ /* 0x000fe4000f8e00ff */
[----:B------:R-:W-:-:S05]  /*22a0*/  @P0 IMAD.WIDE.U32 R4, R4, -0x55555555, RZ ;  /* 0xaaaaaaab04040825 */ /* 0x000fca00078e00ff */
[----:B------:R-:W-:-:S05]  /*22b0*/  @P0 SHF.R.U32.HI R0, RZ, 0x1, R5 ;  /* 0x00000001ff000819 */ /* 0x000fca0000011605 */
[----:B------:R-:W-:-:S04]  /*22c0*/  @P0 IMAD R0, R0, -0x3, R3 ;  /* 0xfffffffd00000824 */ /* 0x000fc800078e0203 */
[----:B------:R-:W-:-:S04]  /*22d0*/  @P0 IMAD R0, R0, 0x8, R6 ;  /* 0x0000000800000824 */ /* 0x000fc800078e0206 */
[----:B------:R-:W-:-:S05]  /*22e0*/  @P0 VIADD R0, R0, 0x18 ;  /* 0x0000001800000836 */ /* 0x000fca0000000000 */
[----:B------:R-:W-:-:S04]  /*22f0*/  @P0 PRMT R0, R19, 0x654, R0 ;  /* 0x0000065413000816 */ /* 0x000fc80000000000 */
[----:B------:R0:W-:Y:S01]  /*2300*/  @P0 SYNCS.ARRIVE.TRANS64.RED.A1T0 RZ, [R0+URZ], RZ ;  /* 0x000000ff00ff09a7 */ /* 0x0001e2000810043f */
[----:B------:R-:W-:-:S13]  /*2310*/  ISETP.GT.U32.AND P0, PT, R18, 0x1, PT ;  /* 0x000000011200780c */ /* 0x000fda0003f04070 */
[----:B0-----:R-:W-:Y:S05]  /*2320*/  @P0 BRA `(.L_x_30) ;  /* 0x0000000000040947 */ /* 0x001fea0003800000 */
[----:B------:R-:W-:Y:S01]  /*2330*/  BPT.TRAP 0x1 ;  /* 0x000000040000795c */ /* 0x000fe20000300000 */
.L_x_30:
[----:B------:R-:W-:Y:S01]  /*2340*/  IMAD.SHL.U32 R100, R100, 0x80, RZ ;  /* 0x0000008064647824 */ /* 0x000fe200078e00ff */
[----:B------:R-:W-:Y:S01]  /*2350*/  UIADD3 UR42, UR43, UR42, URZ ;  /* 0x0000002a2b2a7290 */ /* 0x000fe2000fffe03f */
[----:B------:R-:W-:Y:S01]  /*2360*/  SHF.R.S32.HI R11, RZ, 0x1f, R101 ;  /* 0x0000001fff0b7819 */ /* 0x000fe20000011465 */
[----:B------:R-:W-:Y:S01]  /*2370*/  UISETP.GE.U32.AND UP1, UPT, UR43, 0x3, UPT ;  /* 0x000000032b00788c */ /* 0x000fe2000bf26070 */
[----:B------:R-:W-:Y:S01]  /*2380*/  IMAD.SHL.U32 R6, R103, 0x80, RZ ;  /* 0x0000008067067824 */ /* 0x000fe200078e00ff */
[----:B------:R-:W-:Y:S01]  /*2390*/  ULDC UR7, c[0x0][0x288] ;  /* 0x0000a20000077ab9 */ /* 0x000fe20000000800 */
[C---:B------:R-:W-:Y:S01]  /*23a0*/  LOP3.LUT R8, R100.reuse, 0x6, R95, 0xf8, !PT ;  /* 0x0000000664087812 */ /* 0x040fe200078ef85f */
[----:B------:R-:W-:Y:S01]  /*23b0*/  UISETP.GT.U32.AND UP0, UPT, UR42, 0x2, UPT ;  /* 0x000000022a00788c */ /* 0x000fe2000bf04070 */
[----:B------:R-:W-:Y:S01]  /*23c0*/  ISETP.GE.AND P0, PT, R100, UR7, PT ;  /* 0x0000000764007c0c */ /* 0x000fe2000bf06270 */
[----:B------:R-:W-:Y:S01]  /*23d0*/  ULDC.64 UR4, c[0x0][0x5d0] ;  /* 0x0001740000047ab9 */ /* 0x000fe20000000a00 */
[--C-:B------:R-:W-:Y:S01]  /*23e0*/  SHF.R.S32.HI R9, RZ, 0x1f, R8.reuse ;  /* 0x0000001fff097819 */ /* 0x100fe20000011408 */
[----:B------:R-:W-:Y:S01]  /*23f0*/  ULDC UR10, c[0x0][0x284] ;  /* 0x0000a100000a7ab9 */ /* 0x000fe20000000800 */
[----:B------:R-:W-:Y:S01]  /*2400*/  IMAD R0, R11, UR4, RZ ;  /* 0x000000040b007c24 */ /* 0x000fe2000f8e02ff */
[----:B------:R-:W-:Y:S01]  /*2410*/  UISETP.LT.U32.AND UP0, UPT, UR43, 0x3, UP0 ;  /* 0x000000032b00788c */ /* 0x000fe20008701070 */
[----:B------:R-:W-:Y:S01]  /*2420*/  ISETP.GE.OR P0, PT, R6, UR10, P0 ;  /* 0x0000000a06007c0c */ /* 0x000fe20008706670 */
[----:B------:R-:W-:Y:S01]  /*2430*/  IMAD.WIDE.U32 R4, R101, UR4, R8 ;  /* 0x0000000465047c25 */ /* 0x000fe2000f8e0008 */
[----:B------:R-:W-:Y:S01]  /*2440*/  ULDC.64 UR8, c[0x0][0x5c8] ;  /* 0x0001720000087ab9 */ /* 0x000fe20000000a00 */
[----:B------:R-:W-:-:S02]  /*2450*/  USEL UR6, URZ, 0x1, !UP0 ;  /* 0x000000013f067887 */ /* 0x000fc4000c000000 */
[----:B------:R-:W-:Y:S01]  /*2460*/  IMAD R3, R101, UR5, R0 ;  /* 0x0000000565037c24 */ /* 0x000fe2000f8e0200 */
[----:B------:R-:W-:Y:S01]  /*2470*/  @UP1 UIMAD.WIDE.U32 UR4, UR42, -0x55555555, URZ ;  /* 0xaaaaaaab2a0418a5 */ /* 0x000fe2000f8e003f */
[----:B------:R-:W-:Y:S01]  /*2480*/  IMAD.WIDE R104, R103, 0x80, R88 ;  /* 0x0000008067687825 */ /* 0x000fe200078e0258 */
[----:B------:R-:W-:Y:S02]  /*2490*/  ULOP3.LUT UR40, UR40, UR6, URZ, 0x3c, !UPT ;  /* 0x0000000628287292 */ /* 0x000fe4000f8e3c3f */
[----:B------:R-:W-:Y:S01]  /*24a0*/  @UP1 USHF.R.U32.HI UR4, URZ, 0x1, UR5 ;  /* 0x000000013f041899 */ /* 0x000fe20008011605 */
[----:B------:R-:W-:Y:S02]  /*24b0*/  IMAD.IADD R5, R5, 0x1, R3 ;  /* 0x0000000105057824 */ /* 0x000fe400078e0203 */
[----:B------:R-:W-:Y:S01]  /*24c0*/  IMAD R3, R105, UR8, RZ ;  /* 0x0000000869037c24 */ /* 0x000fe2000f8e02ff */
[----:B------:R-:W-:Y:S01]  /*24d0*/  @UP1 ULOP3.LUT UR40, UR40, 0x1, UR4, 0x78, !UPT ;  /* 0x0000000128281892 */ /* 0x000fe2000f8e7804 */
[----:B------:R-:W-:-:S04]  /*24e0*/  IMAD.WIDE.U32 R106, R104, UR8, R4 ;  /* 0x00000008686a7c25 */ /* 0x000fc8000f8e0004 */
[----:B------:R-:W-:Y:S02]  /*24f0*/  IMAD R7, R104, UR9, R3 ;  /* 0x0000000968077c24 */ /* 0x000fe4000f8e0203 */
[----:B------:R-:W-:Y:S01]  /*2500*/  IMAD.MOV.U32 R0, RZ, RZ, -0x1 ;  /* 0xffffffffff007424 */ /* 0x000fe200078e00ff */
[----:B------:R-:W-:Y:S06]  /*2510*/  @P0 BRA `(.L_x_32) ;  /* 0x00000040001c0947 */ /* 0x000fec0003800000 */
[----:B-----5:R-:W-:Y:S01]  /*2520*/  FSETP.NEU.AND P0, PT, R90, RZ, PT ;  /* 0x000000ff5a00720b */ /* 0x020fe20003f0d000 */
[----:B------:R-:W-:Y:S01]  /*2530*/  IMAD.IADD R4, R94, 0x1, -R100 ;  /* 0x000000015e047824 */ /* 0x000fe200078e0a64 */
[----:B------:R-:W-:Y:S01]  /*2540*/  BSSY B0, `(.L_x_32) ;  /* 0x0000404000007945 */ /* 0x000fe20003800000 */
[----:B------:R-:W-:Y:S02]  /*2550*/  IMAD.IADD R3, R99, 0x1, -R6 ;  /* 0x0000000163037824 */ /* 0x000fe400078e0a06 */
[----:B------:R-:W-:Y:S01]  /*2560*/  IMAD.IADD R103, R107, 0x1, R7 ;  /* 0x000000016b677824 */ /* 0x000fe200078e0207 */
[----:B------:R-:W-:-:S04]  /*2570*/  ISETP.GT.AND P2, PT, R4, RZ, PT ;  /* 0x000000ff0400720c */ /* 0x000fc80003f44270 */
[----:B------:R-:W-:-:S03]  /*2580*/  ISETP.GT.AND P1, PT, R3, RZ, P2 ;  /* 0x000000ff0300720c */ /* 0x000fc60001724270 */
[----:B------:R-:W-:Y:S10]  /*2590*/  @!P0 BRA `(.L_x_33) ;  /* 0x0000002c00288947 */ /* 0x000ff40003800000 */
[----:B------:R-:W0:Y:S01]  /*25a0*/  LDC.64 R110, c[0x0][0x5b8] ;  /* 0x00016e00ff6e7b82 */ /* 0x000e220000000a00 */
[----:B------:R-:W-:-:S07]  /*25b0*/  ULDC.64 UR4, c[0x0][0x5c0] ;  /* 0x0001700000047ab9 */ /* 0x000fce0000000a00 */
[----:B------:R-:W1:Y:S08]  /*25c0*/  LDC.64 R112, c[0x0][0x5b0] ;  /* 0x00016c00ff707b82 */ /* 0x000e700000000a00 */
[----:B------:R-:W2:Y:S01]  /*25d0*/  LDC.64 R114, c[0x0][0x5a8] ;  /* 0x00016a00ff727b82 */ /* 0x000ea20000000a00 */
[-C--:B0-----:R-:W-:Y:S02]  /*25e0*/  IMAD R6, R11, R110.reuse, RZ ;  /* 0x0000006e0b067224 */ /* 0x081fe400078e02ff */
[----:B------:R-:W-:-:S04]  /*25f0*/  IMAD.WIDE.U32 R108, R101, R110, R8 ;  /* 0x0000006e656c7225 */ /* 0x000fc800078e0008 */
[----:B------:R-:W-:Y:S02]  /*2600*/  IMAD R107, R101, R111, R6 ;  /* 0x0000006f656b7224 */ /* 0x000fe400078e0206 */
[-C--:B-1----:R-:W-:Y:S02]  /*2610*/  IMAD R5, R105, R112.reuse, RZ ;  /* 0x0000007069057224 */ /* 0x082fe400078e02ff */
[----:B------:R-:W-:Y:S02]  /*2620*/  IMAD.IADD R13, R109, 0x1, R107 ;  /* 0x000000016d0d7824 */ /* 0x000fe400078e026b */
[----:B------:R-:W-:Y:S02]  /*2630*/  IMAD.MOV.U32 R12, RZ, RZ, R108 ;  /* 0x000000ffff0c7224 */ /* 0x000fe400078e006c */
[C---:B------:R-:W-:Y:S02]  /*2640*/  IMAD R111, R104.reuse, R113, R5 ;  /* 0x00000071686f7224 */ /* 0x040fe400078e0205 */
[----:B------:R-:W-:-:S04]  /*2650*/  IMAD.WIDE.U32 R6, R104, R112, R12 ;  /* 0x0000007068067225 */ /* 0x000fc800078e000c */
[----:B------:R-:W-:Y:S01]  /*2660*/  IMAD.IADD R5, R7, 0x1, R111 ;  /* 0x0000000107057824 */ /* 0x000fe200078e026f */
[----:B--2---:R-:W-:-:S04]  /*2670*/  LEA R14, P0, R6, R114, 0x1 ;  /* 0x00000072060e7211 */ /* 0x004fc800078008ff */
[----:B------:R-:W-:-:S05]  /*2680*/  LEA.HI.X R15, R6, R115, R5, 0x1, P0 ;  /* 0x00000073060f7211 */ /* 0x000fca00000f0c05 */
[----:B------:R0:W2:Y:S01]  /*2690*/  @P1 LDG.E.LTC128B.U16 R5, desc[UR36][R14.64] ;  /* 0x000000240e051981 */ /* 0x0000a2000c1e1520 */
[----:B------:R-:W-:Y:S01]  /*26a0*/  LEA R10, P0, R106, UR4, 0x1 ;  /* 0x000000046a0a7c11 */ /* 0x000fe2000f8008ff */
[----:B------:R-:W-:Y:S01]  /*26b0*/  IMAD.WIDE.U32 R6, R104, R112, R8 ;  /* 0x0000007068067225 */ /* 0x000fe200078e0008 */
[----:B------:R-:W-:Y:S03]  /*26c0*/  BSSY B1, `(.L_x_34) ;  /* 0x0000012000017945 */ /* 0x000fe60003800000 */
[----:B------:R-:W-:Y:S02]  /*26d0*/  IMAD.IADD R7, R111, 0x1, R7 ;  /* 0x000000016f077824 */ /* 0x000fe400078e0207 */
[----:B------:R-:W-:Y:S01]  /*26e0*/  IMAD.WIDE.U32 R20, R101, R110, R6 ;  /* 0x0000006e65147225 */ /* 0x000fe200078e0006 */
[----:B0-----:R-:W-:-:S03]  /*26f0*/  SHF.L.U64.HI R15, R112, 0x3, R113 ;  /* 0x00000003700f7819 */ /* 0x001fc60000010271 */
[----:B------:R-:W-:Y:S01]  /*2700*/  IMAD.IADD R7, R107, 0x1, R21 ;  /* 0x000000016b077824 */ /* 0x000fe200078e0215 */
[----:B------:R-:W-:Y:S01]  /*2710*/  LEA R6, P4, R20, R114, 0x1 ;  /* 0x0000007214067211 */ /* 0x000fe200078808ff */
[----:B------:R-:W-:-:S03]  /*2720*/  IMAD.SHL.U32 R14, R112, 0x8, RZ ;  /* 0x00000008700e7824 */ /* 0x000fc600078e00ff */
[----:B------:R-:W-:Y:S01]  /*2730*/  LEA.HI.X R7, R20, R115, R7, 0x1, P4 ;  /* 0x0000007314077211 */ /* 0x000fe200020f0c07 */
[----:B--2---:R-:W-:-:S04]  /*2740*/  IMAD.U32 R11, R5, 0x10000, RZ ;  /* 0x00010000050b7824 */ /* 0x004fc800078e00ff */
[----:B------:R-:W-:-:S04]  /*2750*/  FMUL R11, R11, R90 ;  /* 0x0000005a0b0b7220 */ /* 0x000fc80000400000 */
[----:B------:R-:W-:Y:S01]  /*2760*/  FFMA R24, R24, R23, R11 ;  /* 0x0000001718187223 */ /* 0x000fe2000000000b */
[----:B------:R-:W-:Y:S02]  /*2770*/  LEA.HI.X R11, R106, UR5, R103, 0x1, P0 ;  /* 0x000000056a0b7c11 */ /* 0x000fe400080f0c67 */
[----:B------:R-:W-:Y:S02]  /*2780*/  ISETP.GT.AND P0, PT, R4, 0x1, PT ;  /* 0x000000010400780c */ /* 0x000fe40003f04270 */
[----:B------:R-:W-:Y:S02]  /*2790*/  F2FP.BF16.F32.PACK_AB R24, RZ, R24 ;  /* 0x00000018ff18723e */ /* 0x000fe400000010ff */
[----:B------:R-:W-:-:S03]  /*27a0*/  ISETP.GT.AND P3, PT, R3, RZ, P0 ;  /* 0x000000ff0300720c */ /* 0x000fc60000764270 */
[----:B------:R0:W-:Y:S10]  /*27b0*/  @P1 STG.E.U16 desc[UR36][R10.64], R24 ;  /* 0x000000180a001986 */ /* 0x0001f4000c101524 */
[----:B------:R-:W-:Y:S05]  /*27c0*/  @!P3 BRA `(.L_x_35) ;  /* 0x000000000004b947 */ /* 0x000fea0003800000 */
[----:B------:R1:W5:Y:S02]  /*27d0*/  LDG.E.LTC128B.U16 R5, desc[UR36][R6.64+0x2] ;  /* 0x0000022406057981 */ /* 0x000364000c1e1520 */
.L_x_35:
[----:B------:R-:W-:Y:S05]  /*27e0*/  BSYNC B1 ;  /* 0x0000000000017941 */ /* 0x000fea0003800000 */
.L_x_34:
[----:B-----5:R-:W-:Y:S01]  /*27f0*/  IMAD.U32 R103, R5, 0x10000, RZ ;  /* 0x0001000005677824 */ /* 0x020fe200078e00ff */
[----:B------:R-:W-:Y:S01]  /*2800*/  ISETP.GT.AND P2, PT, R3, 0x8, P2 ;  /* 0x000000080300780c */ /* 0x000fe20001744270 */
[----:B------:R-:W-:Y:S01]  /*2810*/  IMAD.WIDE.U32 R20, R104, R112, R14 ;  /* 0x0000007068147225 */ /* 0x000fe200078e000e */
[----:B0-----:R-:W-:-:S03]  /*2820*/  PRMT R24, R5, 0x7610, R24 ;  /* 0x0000761005187816 */ /* 0x001fc60000000018 */
[----:B------:R-:W-:Y:S01]  /*2830*/  FMUL R12, R103, R90 ;  /* 0x0000005a670c7220 */ /* 0x000fe20000400000 */
[----:B------:R-:W-:Y:S01]  /*2840*/  IMAD.IADD R111, R111, 0x1, R21 ;  /* 0x000000016f6f7824 */ /* 0x000fe200078e0215 */
[----:B------:R-:W-:Y:S02]  /*2850*/  IADD3 R108, P1, R108, R20, RZ ;  /* 0x000000146c6c7210 */ /* 0x000fe40007f3e0ff */
[----:B------:R-:W-:-:S03]  /*2860*/  FFMA R12, R25, R23, R12 ;  /* 0x00000017190c7223 */ /* 0x000fc6000000000c */
[----:B------:R-:W-:Y:S02]  /*2870*/  IMAD.X R13, R111, 0x1, R13, P1 ;  /* 0x000000016f0d7824 */ /* 0x000fe400008e060d */
[----:B------:R-:W-:Y:S02]  /*2880*/  F2FP.BF16.F32.PACK_AB R12, RZ, R12 ;  /* 0x0000000cff0c723e */ /* 0x000fe400000010ff */
[----:B------:R-:W-:Y:S02]  /*2890*/  LEA R14, P1, R108, R114, 0x1 ;  /* 0x000000726c0e7211 */ /* 0x000fe400078208ff */
[----:B------:R-:W-:Y:S02]  /*28a0*/  PRMT R21, R12, 0x7610, R21 ;  /* 0x000076100c157816 */ /* 0x000fe40000000015 */
[----:B------:R-:W-:-:S03]  /*28b0*/  LEA.HI.X R15, R108, R115, R13, 0x1, P1 ;  /* 0x000000736c0f7211 */ /* 0x000fc600008f0c0d */
[----:B------:R0:W-:Y:S04]  /*28c0*/  @P3 STG.E.U16 desc[UR36][R10.64+0x2], R21 ;  /* 0x000002150a003986 */ /* 0x0001e8000c101524 */
[----:B------:R-:W2:Y:S01]  /*28d0*/  @P2 LDG.E.LTC128B.U16 R24, desc[UR36][R14.64] ;  /* 0x000000240e182981 */ /* 0x000ea2000c1e1520 */
[----:B------:R-:W-:Y:S01]  /*28e0*/  IADD3 R20, P1, R8, R20, RZ ;  /* 0x0000001408147210 */ /* 0x000fe20007f3e0ff */
[----:B------:R-:W-:Y:S01]  /*28f0*/  BSSY B1, `(.L_x_36) ;  /* 0x0000011000017945 */ /* 0x000fe20003800000 */
[----:B------:R-:W-:Y:S02]  /*2900*/  SHF.L.U64.HI R13, R91, 0x1, R92 ;  /* 0x000000015b0d7819 */ /* 0x000fe4000001025c */
[----:B------:R-:W-:Y:S01]  /*2910*/  ISETP.GT.AND P0, PT, R3, 0x8, P0 ;  /* 0x000000080300780c */ /* 0x000fe20000704270 */
[----:B0-----:R-:W-:Y:S01]  /*2920*/  IMAD.X R21, R9, 0x1, R111, P1 ;  /* 0x0000000109157824 */ /* 0x001fe200008e066f */
[----:B------:R-:W-:Y:S01]  /*2930*/  LEA R12, P1, R91, R10, 0x1 ;  /* 0x0000000a5b0c7211 */ /* 0x000fe200078208ff */
[----:B------:R-:W-:-:S04]  /*2940*/  IMAD.WIDE.U32 R20, R101, R110, R20 ;  /* 0x0000006e65147225 */ /* 0x000fc800078e0014 */
[----:B------:R-:W-:Y:S01]  /*2950*/  IMAD.X R13, R13, 0x1, R11, P1 ;  /* 0x000000010d0d7824 */ /* 0x000fe200008e060b */
[----:B------:R-:W-:Y:S01]  /*2960*/  LEA R8, P3, R20, R114, 0x1 ;  /* 0x0000007214087211 */ /* 0x000fe200078608ff */
[----:B------:R-:W-:-:S05]  /*2970*/  IMAD.IADD R9, R107, 0x1, R21 ;  /* 0x000000016b097824 */ /* 0x000fca00078e0215 */
[----:B------:R-:W-:Y:S01]  /*2980*/  LEA.HI.X R9, R20, R115, R9, 0x1, P3 ;  /* 0x0000007314097211 */ /* 0x000fe200018f0c09 */
[----:B--2---:R-:W-:-:S04]  /*2990*/  IMAD.U32 R5, R24, 0x10000, RZ ;  /* 0x0001000018057824 */ /* 0x004fc800078e00ff */
[----:B------:R-:W-:-:S04]  /*29a0*/  FMUL R5, R5, R90 ;  /* 0x0000005a05057220 */ /* 0x000fc80000400000 */
[----:B------:R-:W-:-:S05]  /*29b0*/  FFMA R5, R26, R23, R5 ;  /* 0x000000171a057223 */ /* 0x000fca0000000005 */
[----:B------:R-:W-:-:S05]  /*29c0*/  F2FP.BF16.F32.PACK_AB R5, RZ, R5 ;  /* 0x00000005ff05723e */ /* 0x000fca00000010ff */
[----:B------:R0:W-:Y:S01]  /*29d0*/  @P2 STG.E.U16 desc[UR36][R12.64], R5 ;  /* 0x000000050c002986 */ /* 0x0001e2000c101524 */
[----:B------:R-:W-:Y:S05]  /*29e0*/  @!P0 BRA `(.L_x_37) ;  /* 0x0000000000048947 */ /* 0x000fea0003800000 */
[----:B------:R2:W5:Y:S02]  /*29f0*/  LDG.E.LTC128B.U16 R24, desc[UR36][R8.64+0x2] ;  /* 0x0000022408187981 */ /* 0x000564000c1e1520 */
.L_x_37:
[----:B------:R-:W-:Y:S05]  /*2a00*/  BSYNC B1 ;  /* 0x0000000000017941 */ /* 0x000fea0003800000 */
.L_x_36:
[----:B0----5:R-:W-:Y:S01]  /*2a10*/  IMAD.U32 R5, R24, 0x10000, RZ ;  /* 0x0001000018057824 */ /* 0x021fe200078e00ff */
[----:B------:R-:W-:Y:S01]  /*2a20*/  ISETP.GT.AND P1, PT, R4, 0x8, PT ;  /* 0x000000080400780c */ /* 0x000fe20003f24270 */
[----:B------:R-:W-:Y:S02]  /*2a30*/  BSSY B1, `(.L_x_38) ;  /* 0x0000008000017945 */ /* 0x000fe40003800000 */
[----:B------:R-:W-:Y:S01]  /*2a40*/  FMUL R14, R5, R90 ;  /* 0x0000005a050e7220 */ /* 0x000fe20000400000 */
[----:B------:R-:W-:-:S03]  /*2a50*/  ISETP.GT.AND P2, PT, R3, RZ, P1 ;  /* 0x000000ff0300720c */ /* 0x000fc60000f44270 */
[----:B------:R-:W-:-:S05]  /*2a60*/  FFMA R14, R27, R23, R14 ;  /* 0x000000171b0e7223 */ /* 0x000fca000000000e */
[----:B------:R-:W-:-:S05]  /*2a70*/  F2FP.BF16.F32.PACK_AB R14, RZ, R14 ;  /* 0x0000000eff0e723e */ /* 0x000fca00000010ff */
[----:B------:R0:W-:Y:S01]  /*2a80*/  @P0 STG.E.U16 desc[UR36][R12.64+0x2], R14 ;  /* 0x0000020e0c000986 */ /* 0x0001e2000c101524 */
[----:B------:R-:W-:Y:S05]  /*2a90*/  @!P2 BRA `(.L_x_39) ;  /* 0x000000000004a947 */ /* 0x000fea0003800000 */
[----:B------:R3:W5:Y:S02]  /*2aa0*/  LDG.E.LTC128B.U16 R24, desc[UR36][R6.64+0x10] ;  /* 0x0000102406187981 */ /* 0x000764000c1e1520 */
.L_x_39:
[----:B------:R-:W-:Y:S05]  /*2ab0*/  BSYNC B1 ;  /* 0x0000000000017941 */ /* 0x000fea0003800000 */
.L_x_38:
[----:B-----5:R-:W-:Y:S01]  /*2ac0*/  IMAD.U32 R5, R24, 0x10000, RZ ;  /* 0x0001000018057824 */ /* 0x020fe200078e00ff */
        /* <DEDUP_REMOVED lines=9> */
.L_x_41:
[----:B------:R-:W-:Y:S05]  /*2b60*/  BSYNC B1 ;  /* 0x0000000000017941 */ /* 0x000fea0003800000 */
.L_x_40:
[----:B----45:R-:W-:Y:S01]  /*2b70*/  IMAD.U32 R5, R24, 0x10000, RZ ;  /* 0x0001000018057824 */ /* 0x030fe200078e00ff */
[----:B------:R-:W-:Y:S01]  /*2b80*/  ISETP.GT.AND P1, PT, R3, 0x8, P1 ;  /* 0x000000080300780c */ /* 0x000fe20000f24270 */
[----:B------:R-:W-:Y:S02]  /*2b90*/  BSSY B1, `(.L_x_42) ;  /* 0x0000007000017945 */ /* 0x000fe40003800000 */
[----:B0-----:R-:W-:-:S04]  /*2ba0*/  FMUL R14, R5, R90 ;  /* 0x0000005a050e7220 */ /* 0x001fc80000400000 */
[----:B------:R-:W-:-:S05]  /*2bb0*/  FFMA R14, R29, R23, R14 ;  /* 0x000000171d0e7223 */ /* 0x000fca000000000e */
[----:B------:R-:W-:-:S05]  /*2bc0*/  F2FP.BF16.F32.PACK_AB R14, RZ, R14 ;  /* 0x0000000eff0e723e */ /* 0x000fca00000010ff */
[----:B------:R0:W-:Y:S01]  /*2bd0*/  @P3 STG.E.U16 desc[UR36][R10.64+0x12], R14 ;  /* 0x0000120e0a003986 */ /* 0x0001e2000c101524 */
[----:B------:R-:W-:Y:S05]  /*2be0*/  @!P1 BRA `(.L_x_43) ;  /* 0x0000000000049947 */ /* 0x000fea0003800000 */
[----:B------:R4:W5:Y:S02]  /*2bf0*/  LDG.E.LTC128B.U16 R24, desc[UR36][R8.64+0x10] ;  /* 0x0000102408187981 */ /* 0x000964000c1e1520 */
.L_x_43:
[----:B------:R-:W-:Y:S05]  /*2c00*/  BSYNC B1 ;  /* 0x0000000000017941 */ /* 0x000fea0003800000 */
.L_x_42:
[----:B-----5:R-:W-:Y:S01]  /*2c10*/  IMAD.U32 R5, R24, 0x10000, RZ ;  /* 0x0001000018057824 */ /* 0x020fe200078e00ff */
[----:B------:R-:W-:Y:S01]  /*2c20*/  ISETP.GT.AND P0, PT, R3, 0x8, P0 ;  /* 0x000000080300780c */ /* 0x000fe20000704270 */
[----:B------:R-:W-:Y:S02]  /*2c30*/  BSSY B1, `(.L_x_44) ;  /* 0x0000007000017945 */ /* 0x000fe40003800000 */
[----:B------:R-:W-:-:S04]  /*2c40*/  FMUL R5, R5, R90 ;  /* 0x0000005a05057220 */ /* 0x000fc80000400000 */
[----:B------:R-:W-:-:S05]  /*2c50*/  FFMA R5, R30, R23, R5 ;  /* 0x000000171e057223 */ /* 0x000fca0000000005 */
[----:B------:R-:W-:-:S05]  /*2c60*/  F2FP.BF16.F32.PACK_AB R5, RZ, R5 ;  /* 0x00000005ff05723e */ /* 0x000fca00000010ff */
[----:B------:R0:W-:Y:S01]  /*2c70*/  @P1 STG.E.U16 desc[UR36][R12.64+0x10], R5 ;  /* 0x000010050c001986 */ /* 0x0001e2000c101524 */
[----:B------:R-:W-:Y:S05]  /*2c80*/  @!P0 BRA `(.L_x_45) ;  /* 0x0000000000048947 */ /* 0x000fea0003800000 */
[----:B------:R0:W5:Y:S02]  /*2c90*/  LDG.E.LTC128B.U16 R24, desc[UR36][R8.64+0x12] ;  /* 0x0000122408187981 */ /* 0x000164000c1e1520 */
.L_x_45:
[----:B------:R-:W-:Y:S05]  /*2ca0*/  BSYNC B1 ;  /* 0x0000000000017941 */ /* 0x000fea0003800000 */
.L_x_44:
        /* <DEDUP_REMOVED lines=10> */
.L_x_47:
[----:B------:R-:W-:Y:S05]  /*2d50*/  BSYNC B1 ;  /* 0x0000000000017941 */ /* 0x000fea0003800000 */
.L_x_46:
        /* <DEDUP_REMOVED lines=10> */
.L_x_49:
[----:B------:R-:W-:Y:S05]  /*2e00*/  BSYNC B1 ;  /* 0x0000000000017941 */ /* 0x000fea0003800000 */
.L_x_48:
[----:B0----5:R-:W-:Y:S01]  /*2e10*/  IMAD.U32 R5, R24, 0x10000, RZ ;  /* 0x0001000018057824 */ /* 0x021fe200078e00ff */
        /* <DEDUP_REMOVED lines=8> */
.L_x_51:
[----:B------:R-:W-:Y:S05]  /*2ea0*/  BSYNC B1 ;  /* 0x0000000000017941 */ /* 0x000fea0003800000 */
.L_x_50:
        /* <DEDUP_REMOVED lines=9> */
.L_x_53:
[----:B------:R-:W-:Y:S05]  /*2f40*/  BSYNC B1 ;  /* 0x0000000000017941 */ /* 0x000fea0003800000 */
.L_x_52:
        /* <DEDUP_REMOVED lines=10> */
.L_x_55:
[----:B------:R-:W-:Y:S05]  /*2ff0*/  BSYNC B1 ;  /* 0x0000000000017941 */ /* 0x000fea0003800000 */
.L_x_54:
        /* <DEDUP_REMOVED lines=10> */
.L_x_57:
[----:B------:R-:W-:Y:S05]  /*30a0*/  BSYNC B1 ;  /* 0x0000000000017941 */ /* 0x000fea0003800000 */
.L_x_56:
        /* <DEDUP_REMOVED lines=9> */
.L_x_59:
[----:B------:R-:W-:Y:S05]  /*3140*/  BSYNC B1 ;  /* 0x0000000000017941 */ /* 0x000fea0003800000 */
.L_x_58:
        /* <DEDUP_REMOVED lines=9> */
.L_x_61:
[----:B------:R-:W-:Y:S05]  /*31e0*/  BSYNC B1 ;  /* 0x0000000000017941 */ /* 0x000fea0003800000 */
.L_x_60:
        /* <DEDUP_REMOVED lines=10> */
.L_x_63:
[----:B------:R-:W-:Y:S05]  /*3290*/  BSYNC B1 ;  /* 0x0000000000017941 */ /* 0x000fea0003800000 */
.L_x_62:
        /* <DEDUP_REMOVED lines=10> */
.L_x_65:
[----:B------:R-:W-:Y:S05]  /*3340*/  BSYNC B1 ;  /* 0x0000000000017941 */ /* 0x000fea0003800000 */
.L_x_64:
        /* <DEDUP_REMOVED lines=9> */
.L_x_67:
[----:B------:R-:W-:Y:S05]  /*33e0*/  BSYNC B1 ;  /* 0x0000000000017941 */ /* 0x000fea0003800000 */
.L_x_66:
        /* <DEDUP_REMOVED lines=9> */
.L_x_69:
[----:B------:R-:W-:Y:S05]  /*3480*/  BSYNC B1 ;  /* 0x0000000000017941 */ /* 0x000fea0003800000 */
.L_x_68:
        /* <DEDUP_REMOVED lines=10> */
.L_x_71:
[----:B------:R-:W-:Y:S05]  /*3530*/  BSYNC B1 ;  /* 0x0000000000017941 */ /* 0x000fea0003800000 */
.L_x_70:
        /* <DEDUP_REMOVED lines=10> */
.L_x_73:
[----:B------:R-:W-:Y:S05]  /*35e0*/  BSYNC B1 ;  /* 0x0000000000017941 */ /* 0x000fea0003800000 */
.L_x_72:
        /* <DEDUP_REMOVED lines=9> */
.L_x_75:
[----:B------:R-:W-:Y:S05]  /*3680*/  BSYNC B1 ;  /* 0x0000000000017941 */ /* 0x000fea0003800000 */
.L_x_74:
        /* <DEDUP_REMOVED lines=9> */
.L_x_77:
[----:B------:R-:W-:Y:S05]  /*3720*/  BSYNC B1 ;  /* 0x0000000000017941 */ /* 0x000fea0003800000 */
.L_x_76:
        /* <DEDUP_REMOVED lines=10> */
.L_x_79:
[----:B------:R-:W-:Y:S05]  /*37d0*/  BSYNC B1 ;  /* 0x0000000000017941 */ /* 0x000fea0003800000 */
.L_x_78:
        /* <DEDUP_REMOVED lines=10> */
.L_x_81:
[----:B------:R-:W-:Y:S05]  /*3880*/  BSYNC B1 ;  /* 0x0000000000017941 */ /* 0x000fea0003800000 */
.L_x_80:
        /* <DEDUP_REMOVED lines=9> */
.L_x_83:
[----:B------:R-:W-:Y:S05]  /*3920*/  BSYNC B1 ;  /* 0x0000000000017941 */ /* 0x000fea0003800000 */
.L_x_82:
        /* <DEDUP_REMOVED lines=9> */
.L_x_85:
[----:B------:R-:W-:Y:S05]  /*39c0*/  BSYNC B1 ;  /* 0x0000000000017941 */ /* 0x000fea0003800000 */
.L_x_84:
        /* <DEDUP_REMOVED lines=10> */
.L_x_87:
[----:B------:R-:W-:Y:S05]  /*3a70*/  BSYNC B1 ;  /* 0x0000000000017941 */ /* 0x000fea0003800000 */
.L_x_86:
        /* <DEDUP_REMOVED lines=10> */
.L_x_89:
[----:B------:R-:W-:Y:S05]  /*3b20*/  BSYNC B1 ;  /* 0x0000000000017941 */ /* 0x000fea0003800000 */
.L_x_88:
        /* <DEDUP_REMOVED lines=9> */
.L_x_91:
[----:B------:R-:W-:Y:S05]  /*3bc0*/  BSYNC B1 ;  /* 0x0000000000017941 */ /* 0x000fea0003800000 */
.L_x_90:
        /* <DEDUP_REMOVED lines=9> */
.L_x_93:
[----:B------:R-:W-:Y:S05]  /*3c60*/  BSYNC B1 ;  /* 0x0000000000017941 */ /* 0x000fea0003800000 */
.L_x_92:
        /* <DEDUP_REMOVED lines=10> */
.L_x_95:
[----:B------:R-:W-:Y:S05]  /*3d10*/  BSYNC B1 ;  /* 0x0000000000017941 */ /* 0x000fea0003800000 */
.L_x_94:
        /* <DEDUP_REMOVED lines=10> */
.L_x_97:
[----:B------:R-:W-:Y:S05]  /*3dc0*/  BSYNC B1 ;  /* 0x0000000000017941 */ /* 0x000fea0003800000 */
.L_x_96:
        /* <DEDUP_REMOVED lines=9> */
.L_x_99:
[----:B------:R-:W-:Y:S05]  /*3e60*/  BSYNC B1 ;  /* 0x0000000000017941 */ /* 0x000fea0003800000 */
.L_x_98:
        /* <DEDUP_REMOVED lines=9> */
.L_x_101:
[----:B------:R-:W-:Y:S05]  /*3f00*/  BSYNC B1 ;  /* 0x0000000000017941 */ /* 0x000fea0003800000 */
.L_x_100:
        /* <DEDUP_REMOVED lines=10> */
.L_x_103:
[----:B------:R-:W-:Y:S05]  /*3fb0*/  BSYNC B1 ;  /* 0x0000000000017941 */ /* 0x000fea0003800000 */
.L_x_102:
        /* <DEDUP_REMOVED lines=10> */
.L_x_105:
[----:B------:R-:W-:Y:S05]  /*4060*/  BSYNC B1 ;  /* 0x0000000000017941 */ /* 0x000fea0003800000 */
.L_x_104:
        /* <DEDUP_REMOVED lines=9> */
.L_x_107:
[----:B------:R-:W-:Y:S05]  /*4100*/  BSYNC B1 ;  /* 0x0000000000017941 */ /* 0x000fea0003800000 */
.L_x_106:
        /* <DEDUP_REMOVED lines=9> */
.L_x_109:
[----:B------:R-:W-:Y:S05]  /*41a0*/  BSYNC B1 ;  /* 0x0000000000017941 */ /* 0x000fea0003800000 */
.L_x_108:
        /* <DEDUP_REMOVED lines=10> */
.L_x_111:
[----:B------:R-:W-:Y:S05]  /*4250*/  BSYNC B1 ;  /* 0x0000000000017941 */ /* 0x000fea0003800000 */
.L_x_110:
        /* <DEDUP_REMOVED lines=10> */
.L_x_113:
[----:B------:R-:W-:Y:S05]  /*4300*/  BSYNC B1 ;  /* 0x0000000000017941 */ /* 0x000fea0003800000 */
.L_x_112:
        /* <DEDUP_REMOVED lines=9> */
.L_x_115:
[----:B------:R-:W-:Y:S05]  /*43a0*/  BSYNC B1 ;  /* 0x0000000000017941 */ /* 0x000fea0003800000 */
.L_x_114:
        /* <DEDUP_REMOVED lines=9> */
.L_x_117:
[----:B------:R-:W-:Y:S05]  /*4440*/  BSYNC B1 ;  /* 0x0000000000017941 */ /* 0x000fea0003800000 */
.L_x_116:
        /* <DEDUP_REMOVED lines=10> */
.L_x_119:
[----:B------:R-:W-:Y:S05]  /*44f0*/  BSYNC B1 ;  /* 0x0000000000017941 */ /* 0x000fea0003800000 */
.L_x_118:
        /* <DEDUP_REMOVED lines=10> */
.L_x_121:
[----:B------:R-:W-:Y:S05]  /*45a0*/  BSYNC B1 ;  /* 0x0000000000017941 */ /* 0x000fea0003800000 */
.L_x_120:
        /* <DEDUP_REMOVED lines=9> */
.L_x_123:
[----:B------:R-:W-:Y:S05]  /*4640*/  BSYNC B1 ;  /* 0x0000000000017941 */ /* 0x000fea0003800000 */
.L_x_122:
        /* <DEDUP_REMOVED lines=9> */
.L_x_125:
[----:B------:R-:W-:Y:S05]  /*46e0*/  BSYNC B1 ;  /* 0x0000000000017941 */ /* 0x000fea0003800000 */
.L_x_124:
        /* <DEDUP_REMOVED lines=10> */
.L_x_127:
[----:B------:R-:W-:Y:S05]  /*4790*/  BSYNC B1 ;  /* 0x0000000000017941 */ /* 0x000fea0003800000 */
.L_x_126:
        /* <DEDUP_REMOVED lines=10> */
.L_x_129:
[----:B------:R-:W-:Y:S05]  /*4840*/  BSYNC B1 ;  /* 0x0000000000017941 */ /* 0x000fea0003800000 */
.L_x_128:
        /* <DEDUP_REMOVED lines=9> */
.L_x_131:
[----:B------:R-:W-:Y:S05]  /*48e0*/  BSYNC B1 ;  /* 0x0000000000017941 */ /* 0x000fea0003800000 */
.L_x_130:
        /* <DEDUP_REMOVED lines=9> */
.L_x_133:
[----:B------:R-:W-:Y:S05]  /*4980*/  BSYNC B1 ;  /* 0x0000000000017941 */ /* 0x000fea0003800000 */
.L_x_132:
        /* <DEDUP_REMOVED lines=10> */
.L_x_135:
[----:B------:R-:W-:Y:S05]  /*4a30*/  BSYNC B1 ;  /* 0x0000000000017941 */ /* 0x000fea0003800000 */
.L_x_134:
        /* <DEDUP_REMOVED lines=10> */
.L_x_137:
[----:B------:R-:W-:Y:S05]  /*4ae0*/  BSYNC B1 ;  /* 0x0000000000017941 */ /* 0x000fea0003800000 */
.L_x_136:
        /* <DEDUP_REMOVED lines=9> */
.L_x_139:
[----:B------:R-:W-:Y:S05]  /*4b80*/  BSYNC B1 ;  /* 0x0000000000017941 */ /* 0x000fea0003800000 */
.L_x_138:
        /* <DEDUP_REMOVED lines=9> */
.L_x_141:
[----:B------:R-:W-:Y:S05]  /*4c20*/  BSYNC B1 ;  /* 0x0000000000017941 */ /* 0x000fea0003800000 */
.L_x_140:
        /* <DEDUP_REMOVED lines=10> */
.L_x_143:
[----:B------:R-:W-:Y:S05]  /*4cd0*/  BSYNC B1 ;  /* 0x0000000000017941 */ /* 0x000fea0003800000 */
.L_x_142:
        /* <DEDUP_REMOVED lines=10> */
.L_x_145:
[----:B------:R-:W-:Y:S05]  /*4d80*/  BSYNC B1 ;  /* 0x0000000000017941 */ /* 0x000fea0003800000 */
.L_x_144:
        /* <DEDUP_REMOVED lines=9> */
.L_x_147:
[----:B------:R-:W-:Y:S05]  /*4e20*/  BSYNC B1 ;  /* 0x0000000000017941 */ /* 0x000fea0003800000 */
.L_x_146:
        /* <DEDUP_REMOVED lines=9> */
.L_x_149:
[----:B------:R-:W-:Y:S05]  /*4ec0*/  BSYNC B1 ;  /* 0x0000000000017941 */ /* 0x000fea0003800000 */
.L_x_148:
        /* <DEDUP_REMOVED lines=10> */
.L_x_151:
[----:B------:R-:W-:Y:S05]  /*4f70*/  BSYNC B1 ;  /* 0x0000000000017941 */ /* 0x000fea0003800000 */
.L_x_150:
[----:B-----5:R-:W-:Y:S01]  /*4f80*/  IMAD.U32 R5, R24, 0x10000, RZ ;  /* 0x0001000018057824 */ /* 0x020fe200078e00ff */
[----:B------:R-:W-:Y:S01]  /*4f90*/  ISETP.GT.AND P0, PT, R4, 0x79, PT ;  /* 0x000000790400780c */ /* 0x000fe20003f04270 */
[----:B------:R-:W-:Y:S01]  /*4fa0*/  @P2 IMAD.MOV.U32 R4, RZ, RZ, R10 ;  /* 0x000000ffff042224 */ /* 0x000fe200078e000a */
[----:B------:R-:W-:Y:S01]  /*4fb0*/  BSSY B1, `(.L_x_152) ;  /* 0x000000a000017945 */ /* 0x000fe20003800000 */
[----:B------:R-:W-:Y:S01]  /*4fc0*/  FMUL R5, R5, R90 ;  /* 0x0000005a05057220 */ /* 0x000fe20000400000 */
[----:B------:R-:W-:-:S03]  /*4fd0*/  ISETP.GT.AND P3, PT, R3, RZ, P0 ;  /* 0x000000ff0300720c */ /* 0x000fc60000764270 */
[----:B------:R-:W-:-:S05]  /*4fe0*/  FFMA R5, R84, R23, R5 ;  /* 0x0000001754057223 */ /* 0x000fca0000000005 */
[----:B------:R-:W-:-:S04]  /*4ff0*/  F2FP.BF16.F32.PACK_AB R5, RZ, R5 ;  /* 0x00000005ff05723e */ /* 0x000fc800000010ff */
[----:B0-----:R-:W-:Y:S01]  /*5000*/  PRMT R14, R5, 0x7610, R14 ;  /* 0x00007610050e7816 */ /* 0x001fe2000000000e */
[----:B------:R-:W-:-:S05]  /*5010*/  @P2 IMAD.MOV.U32 R5, RZ, RZ, R11 ;  /* 0x000000ffff052224 */ /* 0x000fca00078e000b */
[----:B------:R0:W-:Y:S01]  /*5020*/  @P2 STG.E.U16 desc[UR36][R4.64+0xf0], R14 ;  /* 0x0000f00e04002986 */ /* 0x0001e2000c101524 */
[----:B------:R-:W-:Y:S05]  /*5030*/  @!P3 BRA `(.L_x_153) ;  /* 0x000000000004b947 */ /* 0x000fea0003800000 */
[----:B------:R0:W5:Y:S02]  /*5040*/  LDG.E.LTC128B.U16 R24, desc[UR36][R6.64+0xf2] ;  /* 0x0000f22406187981 */ /* 0x000164000c1e1520 */
.L_x_153:
[----:B------:R-:W-:Y:S05]  /*5050*/  BSYNC B1 ;  /* 0x0000000000017941 */ /* 0x000fea0003800000 */
.L_x_152:
        /* <DEDUP_REMOVED lines=9> */
.L_x_155:
[----:B------:R-:W-:Y:S05]  /*50f0*/  BSYNC B1 ;  /* 0x0000000000017941 */ /* 0x000fea0003800000 */
.L_x_154:
[----:B-----5:R-:W-:Y:S01]  /*5100*/  IMAD.U32 R5, R24, 0x10000, RZ ;  /* 0x0001000018057824 */ /* 0x020fe200078e00ff */
[----:B------:R-:W-:Y:S01]  /*5110*/  ISETP.GT.AND P0, PT, R3, 0x8, P0 ;  /* 0x000000080300780c */ /* 0x000fe20000704270 */
[----:B0-----:R-:W-:Y:S01]  /*5120*/  @P1 IMAD.MOV.U32 R4, RZ, RZ, R12 ;  /* 0x000000ffff041224 */ /* 0x001fe200078e000c */
[----:B------:R-:W-:Y:S01]  /*5130*/  BSSY B1, `(.L_x_156) ;  /* 0x0000009000017945 */ /* 0x000fe20003800000 */
[----:B------:R-:W-:-:S04]  /*5140*/  FMUL R5, R5, R90 ;  /* 0x0000005a05057220 */ /* 0x000fc80000400000 */
[----:B------:R-:W-:-:S05]  /*5150*/  FFMA R5, R86, R23, R5 ;  /* 0x0000001756057223 */ /* 0x000fca0000000005 */
[----:B------:R-:W-:-:S04]  /*5160*/  F2FP.BF16.F32.PACK_AB R5, RZ, R5 ;  /* 0x00000005ff05723e */ /* 0x000fc800000010ff */
[----:B-1-3--:R-:W-:Y:S01]  /*5170*/  PRMT R6, R5, 0x7610, R6 ;  /* 0x0000761005067816 */ /* 0x00afe20000000006 */
[----:B------:R-:W-:-:S05]  /*5180*/  @P1 IMAD.MOV.U32 R5, RZ, RZ, R13 ;  /* 0x000000ffff051224 */ /* 0x000fca00078e000d */
[----:B------:R0:W-:Y:S01]  /*5190*/  @P1 STG.E.U16 desc[UR36][R4.64+0xf0], R6 ;  /* 0x0000f00604001986 */ /* 0x0001e2000c101524 */
[----:B------:R-:W-:Y:S05]  /*51a0*/  @!P0 BRA `(.L_x_157) ;  /* 0x0000000000048947 */ /* 0x000fea0003800000 */
[----:B------:R1:W5:Y:S02]  /*51b0*/  LDG.E.LTC128B.U16 R24, desc[UR36][R8.64+0xf2] ;  /* 0x0000f22408187981 */ /* 0x000364000c1e1520 */
.L_x_157:
[----:B------:R-:W-:Y:S05]  /*51c0*/  BSYNC B1 ;  /* 0x0000000000017941 */ /* 0x000fea0003800000 */
.L_x_156:
[----:B------:R-:W-:Y:S05]  /*51d0*/  @!P0 BRA `(.L_x_158) ;  /* 0x0000001000e88947 */ /* 0x000fea0003800000 */
[----:B-----5:R-:W-:-:S04]  /*51e0*/  IMAD.U32 R3, R24, 0x10000, RZ ;  /* 0x0001000018037824 */ /* 0x020fc800078e00ff */
[----:B0-----:R-:W-:-:S04]  /*51f0*/  FMUL R4, R3, R90 ;  /* 0x0000005a03047220 */ /* 0x001fc80000400000 */
[----:B------:R-:W-:-:S05]  /*5200*/  FFMA R4, R87, R23, R4 ;  /* 0x0000001757047223 */ /* 0x000fca0000000004 */
[----:B------:R-:W-:-:S05]  /*5210*/  F2FP.BF16.F32.PACK_AB R4, RZ, R4 ;  /* 0x00000004ff04723e */ /* 0x000fca00000010ff */
[----:B------:R3:W-:Y:S01]  /*5220*/  STG.E.U16 desc[UR36][R12.64+0xf2], R4 ;  /* 0x0000f2040c007986 */ /* 0x0007e2000c101524 */
[----:B------:R-:W-:Y:S05]  /*5230*/  BRA `(.L_x_158) ;  /* 0x0000001000d07947 */ /* 0x000fea0003800000 */
.L_x_33:
[----:B------:R-:W-:Y:S01]  /*5240*/  ISETP.GT.AND P3, PT, R4, 0x1, PT ;  /* 0x000000010400780c */ /* 0x000fe20003f64270 */
[----:B------:R-:W-:Y:S01]  /*5250*/  ULDC.64 UR4, c[0x0][0x5c0] ;  /* 0x0001700000047ab9 */ /* 0x000fe20000000a00 */
[-C--:B------:R-:W-:Y:S01]  /*5260*/  FMUL R24, R24, R23.reuse ;  /* 0x0000001718187220 */ /* 0x080fe20000400000 */
[----:B------:R-:W-:Y:S01]  /*5270*/  LEA R6, P4, R106, UR4, 0x1 ;  /* 0x000000046a067c11 */ /* 0x000fe2000f8808ff */
[-C--:B------:R-:W-:Y:S01]  /*5280*/  FMUL R25, R25, R23.reuse ;  /* 0x0000001719197220 */ /* 0x080fe20000400000 */
[----:B------:R-:W-:Y:S01]  /*5290*/  ISETP.GT.AND P0, PT, R3, RZ, P3 ;  /* 0x000000ff0300720c */ /* 0x000fe20001f04270 */
[-C--:B------:R-:W-:Y:S01]  /*52a0*/  FMUL R26, R26, R23.reuse ;  /* 0x000000171a1a7220 */ /* 0x080fe20000400000 */
[----:B------:R-:W-:Y:S01]  /*52b0*/  F2FP.BF16.F32.PACK_AB R24, RZ, R24 ;  /* 0x00000018ff18723e */ /* 0x000fe200000010ff */
[-C--:B------:R-:W-:Y:S01]  /*52c0*/  FMUL R27, R27, R23.reuse ;  /* 0x000000171b1b7220 */ /* 0x080fe20000400000 */
[----:B------:R-:W-:Y:S01]  /*52d0*/  LEA.HI.X R7, R106, UR5, R103, 0x1, P4 ;  /* 0x000000056a077c11 */ /* 0x000fe2000a0f0c67 */
[----:B------:R-:W-:Y:S01]  /*52e0*/  FMUL R28, R28, R23 ;  /* 0x000000171c1c7220 */ /* 0x000fe20000400000 */
[----:B------:R-:W-:Y:S01]  /*52f0*/  F2FP.BF16.F32.PACK_AB R25, RZ, R25 ;  /* 0x00000019ff19723e */ /* 0x000fe200000010ff */
[-C--:B------:R-:W-:Y:S01]  /*5300*/  FMUL R29, R29, R23.reuse ;  /* 0x000000171d1d7220 */ /* 0x080fe20000400000 */
[----:B------:R-:W-:Y:S01]  /*5310*/  ISETP.GT.AND P2, PT, R3, 0x8, P2 ;  /* 0x000000080300780c */ /* 0x000fe20001744270 */
[----:B------:R-:W-:Y:S01]  /*5320*/  @P1 STG.E.U16 desc[UR36][R6.64], R24 ;  /* 0x0000001806001986 */ /* 0x000fe2000c101524 */
[----:B------:R-:W-:Y:S01]  /*5330*/  ISETP.GT.AND P1, PT, R4, 0x8, PT ;  /* 0x000000080400780c */ /* 0x000fe20003f24270 */
[-C--:B------:R-:W-:Y:S01]  /*5340*/  FMUL R30, R30, R23.reuse ;  /* 0x000000171e1e7220 */ /* 0x080fe20000400000 */
[C---:B------:R-:W-:Y:S01]  /*5350*/  SHF.L.U64.HI R5, R91.reuse, 0x1, R92 ;  /* 0x000000015b057819 */ /* 0x040fe2000001025c */
[----:B------:R-:W-:Y:S01]  /*5360*/  @P0 STG.E.U16 desc[UR36][R6.64+0x2], R25 ;  /* 0x0000021906000986 */ /* 0x000fe2000c101524 */
[----:B------:R-:W-:Y:S01]  /*5370*/  LEA R8, P5, R91, R6, 0x1 ;  /* 0x000000065b087211 */ /* 0x000fe200078a08ff */
[-C--:B------:R-:W-:Y:S01]  /*5380*/  FMUL R31, R31, R23.reuse ;  /* 0x000000171f1f7220 */ /* 0x080fe20000400000 */
[----:B------:R-:W-:Y:S01]  /*5390*/  ISETP.GT.AND P3, PT, R3, 0x8, P3 ;  /* 0x000000080300780c */ /* 0x000fe20001f64270 */
[-C--:B------:R-:W-:Y:S01]  /*53a0*/  FMUL R32, R32, R23.reuse ;  /* 0x0000001720207220 */ /* 0x080fe20000400000 */
[----:B------:R-:W-:Y:S01]  /*53b0*/  ISETP.GT.AND P0, PT, R4, 0x9, PT ;  /* 0x000000090400780c */ /* 0x000fe20003f04270 */
[----:B------:R-:W-:Y:S01]  /*53c0*/  IMAD.X R9, R5, 0x1, R7, P5 ;  /* 0x0000000105097824 */ /* 0x000fe200028e0607 */
[----:B------:R-:W-:Y:S01]  /*53d0*/  ISETP.GT.AND P4, PT, R3, RZ, P1 ;  /* 0x000000ff0300720c */ /* 0x000fe20000f84270 */
[-C--:B------:R-:W-:Y:S01]  /*53e0*/  FMUL R33, R33, R23.reuse ;  /* 0x0000001721217220 */ /* 0x080fe20000400000 */
[----:B------:R-:W-:Y:S01]  /*53f0*/  F2FP.BF16.F32.PACK_AB R26, RZ, R26 ;  /* 0x0000001aff1a723e */ /* 0x000fe200000010ff */
[-C--:B------:R-:W-:Y:S01]  /*5400*/  FMUL R34, R34, R23.reuse ;  /* 0x0000001722227220 */ /* 0x080fe20000400000 */
[----:B------:R-:W-:Y:S01]  /*5410*/  ISETP.GT.AND P5, PT, R3, RZ, P0 ;  /* 0x000000ff0300720c */ /* 0x000fe200007a4270 */
[----:B------:R-:W-:Y:S01]  /*5420*/  FMUL R35, R35, R23 ;  /* 0x0000001723237220 */ /* 0x000fe20000400000 */
[----:B------:R-:W-:Y:S01]  /*5430*/  F2FP.BF16.F32.PACK_AB R27, RZ, R27 ;  /* 0x0000001bff1b723e */ /* 0x000fe200000010ff */
[----:B------:R-:W-:Y:S01]  /*5440*/  @P2 STG.E.U16 desc[UR36][R8.64], R26 ;  /* 0x0000001a08002986 */ /* 0x000fe2000c101524 */
[----:B------:R-:W-:Y:S01]  /*5450*/  F2FP.BF16.F32.PACK_AB R28, RZ, R28 ;  /* 0x0000001cff1c723e */ /* 0x000fe200000010ff */
[-C--:B------:R-:W-:Y:S01]  /*5460*/  FMUL R36, R36, R23.reuse ;  /* 0x0000001724247220 */ /* 0x080fe20000400000 */
[----:B------:R-:W-:Y:S01]  /*5470*/  ISETP.GT.AND P2, PT, R3, 0x8, P1 ;  /* 0x000000080300780c */ /* 0x000fe20000f44270 */
[----:B------:R-:W-:Y:S01]  /*5480*/  @P3 STG.E.U16 desc[UR36][R8.64+0x2], R27 ;  /* 0x0000021b08003986 */ /* 0x000fe2000c101524 */
[----:B------:R-:W-:Y:S01]  /*5490*/  ISETP.GT.AND P1, PT, R4, 0x10, PT ;  /* 0x000000100400780c */ /* 0x000fe20003f24270 */
[----:B------:R-:W-:Y:S01]  /*54a0*/  FMUL R37, R37, R23 ;  /* 0x0000001725257220 */ /* 0x000fe20000400000 */
[----:B------:R-:W-:Y:S01]  /*54b0*/  F2FP.BF16.F32.PACK_AB R29, RZ, R29 ;  /* 0x0000001dff1d723e */ /* 0x000fe200000010ff */
[----:B------:R-:W-:Y:S01]  /*54c0*/  @P4 STG.E.U16 desc[UR36][R6.64+0x10], R28 ;  /* 0x0000101c06004986 */ /* 0x000fe2000c101524 */
[C---:B------:R-:W-:Y:S01]  /*54d0*/  ISETP.GT.AND P3, PT, R3.reuse, 0x8, P0 ;  /* 0x000000080300780c */ /* 0x040fe20000764270 */
[-C--:B------:R-:W-:Y:S01]  /*54e0*/  FMUL R38, R38, R23.reuse ;  /* 0x0000001726267220 */ /* 0x080fe20000400000 */
[----:B------:R-:W-:Y:S01]  /*54f0*/  ISETP.GT.AND P0, PT, R4, 0x11, PT ;  /* 0x000000110400780c */ /* 0x000fe20003f04270 */
[----:B------:R-:W-:Y:S01]  /*5500*/  @P5 STG.E.U16 desc[UR36][R6.64+0x12], R29 ;  /* 0x0000121d06005986 */ /* 0x000fe2000c101524 */
        /* <DEDUP_REMOVED lines=161> */
[----:B------:R-:W-:Y:S01]  /*5f20*/  FMUL R87, R87, R23 ;  /* 0x0000001757577220 */ /* 0x000fe20000400000 */
[----:B------:R-:W-:-:S02]  /*5f30*/  F2FP.BF16.F32.PACK_AB R62, RZ, R62 ;  /* 0x0000003eff3e723e */ /* 0x000fc400000010ff */
[C---:B------:R-:W-:Y:S02]  /*5f40*/  ISETP.GT.AND P5, PT, R3.reuse, RZ, P0 ;  /* 0x000000ff0300720c */ /* 0x040fe400007a4270 */
[----:B------:R-:W-:Y:S01]  /*5f50*/  F2FP.BF16.F32.PACK_AB R63, RZ, R63 ;  /* 0x0000003fff3f723e */ /* 0x000fe200000010ff */
[----:B------:R-:W-:Y:S01]  /*5f60*/  @P2 STG.E.U16 desc[UR36][R8.64+0x90], R62 ;  /* 0x0000903e08002986 */ /* 0x000fe2000c101524 */
[----:B------:R-:W-:Y:S02]  /*5f70*/  F2FP.BF16.F32.PACK_AB R64, RZ, R64 ;  /* 0x00000040ff40723e */ /* 0x000fe400000010ff */
[C---:B------:R-:W-:Y:S01]  /*5f80*/  ISETP.GT.AND P2, PT, R3.reuse, 0x8, P1 ;  /* 0x000000080300780c */ /* 0x040fe20000f44270 */
[----:B------:R-:W-:Y:S01]  /*5f90*/  @P3 STG.E.U16 desc[UR36][R8.64+0x92], R63 ;  /* 0x0000923f08003986 */ /* 0x000fe2000c101524 */
[----:B------:R-:W-:Y:S02]  /*5fa0*/  ISETP.GT.AND P1, PT, R4, 0x58, PT ;  /* 0x000000580400780c */ /* 0x000fe40003f24270 */
[----:B------:R-:W-:Y:S01]  /*5fb0*/  F2FP.BF16.F32.PACK_AB R65, RZ, R65 ;  /* 0x00000041ff41723e */ /* 0x000fe200000010ff */
[----:B------:R-:W-:Y:S01]  /*5fc0*/  @P4 STG.E.U16 desc[UR36][R6.64+0xa0], R64 ;  /* 0x0000a04006004986 */ /* 0x000fe2000c101524 */
[----:B------:R-:W-:-:S02]  /*5fd0*/  ISETP.GT.AND P3, PT, R3, 0x8, P0 ;  /* 0x000000080300780c */ /* 0x000fc40000764270 */
[----:B------:R-:W-:Y:S01]  /*5fe0*/  ISETP.GT.AND P0, PT, R4, 0x59, PT ;  /* 0x000000590400780c */ /* 0x000fe20003f04270 */
[----:B------:R-:W-:Y:S01]  /*5ff0*/  @P5 STG.E.U16 desc[UR36][R6.64+0xa2], R65 ;  /* 0x0000a24106005986 */ /* 0x000fe2000c101524 */
[C---:B------:R-:W-:Y:S02]  /*6000*/  ISETP.GT.AND P4, PT, R3.reuse, RZ, P1 ;  /* 0x000000ff0300720c */ /* 0x040fe40000f84270 */
[----:B------:R-:W-:Y:S02]  /*6010*/  F2FP.BF16.F32.PACK_AB R66, RZ, R66 ;  /* 0x00000042ff42723e */ /* 0x000fe400000010ff */
[----:B------:R-:W-:Y:S02]  /*6020*/  ISETP.GT.AND P5, PT, R3, RZ, P0 ;  /* 0x000000ff0300720c */ /* 0x000fe400007a4270 */
[----:B------:R-:W-:Y:S01]  /*6030*/  F2FP.BF16.F32.PACK_AB R67, RZ, R67 ;  /* 0x00000043ff43723e */ /* 0x000fe200000010ff */
[----:B------:R-:W-:Y:S01]  /*6040*/  @P2 STG.E.U16 desc[UR36][R8.64+0xa0], R66 ;  /* 0x0000a04208002986 */ /* 0x000fe2000c101524 */
[----:B------:R-:W-:-:S02]  /*6050*/  F2FP.BF16.F32.PACK_AB R68, RZ, R68 ;  /* 0x00000044ff44723e */ /* 0x000fc400000010ff */
[C---:B------:R-:W-:Y:S01]  /*6060*/  ISETP.GT.AND P2, PT, R3.reuse, 0x8, P1 ;  /* 0x000000080300780c */ /* 0x040fe20000f44270 */
[----:B------:R-:W-:Y:S01]  /*6070*/  @P3 STG.E.U16 desc[UR36][R8.64+0xa2], R67 ;  /* 0x0000a24308003986 */ /* 0x000fe2000c101524 */
[C---:B------:R-:W-:Y:S02]  /*6080*/  ISETP.GT.AND P1, PT, R4.reuse, 0x60, PT ;  /* 0x000000600400780c */ /* 0x040fe40003f24270 */
[----:B------:R-:W-:Y:S01]  /*6090*/  F2FP.BF16.F32.PACK_AB R69, RZ, R69 ;  /* 0x00000045ff45723e */ /* 0x000fe200000010ff */
[----:B------:R-:W-:Y:S01]  /*60a0*/  @P4 STG.E.U16 desc[UR36][R6.64+0xb0], R68 ;  /* 0x0000b04406004986 */ /* 0x000fe2000c101524 */
[C---:B------:R-:W-:Y:S02]  /*60b0*/  ISETP.GT.AND P3, PT, R3.reuse, 0x8, P0 ;  /* 0x000000080300780c */ /* 0x040fe40000764270 */
[----:B------:R-:W-:Y:S01]  /*60c0*/  ISETP.GT.AND P0, PT, R4, 0x61, PT ;  /* 0x000000610400780c */ /* 0x000fe20003f04270 */
[----:B------:R-:W-:Y:S01]  /*60d0*/  @P5 STG.E.U16 desc[UR36][R6.64+0xb2], R69 ;  /* 0x0000b24506005986 */ /* 0x000fe2000c101524 */
[----:B------:R-:W-:-:S02]  /*60e0*/  ISETP.GT.AND P4, PT, R3, RZ, P1 ;  /* 0x000000ff0300720c */ /* 0x000fc40000f84270 */
[C---:B------:R-:W-:Y:S02]  /*60f0*/  ISETP.GT.AND P5, PT, R3.reuse, RZ, P0 ;  /* 0x000000ff0300720c */ /* 0x040fe400007a4270 */
[----:B------:R-:W-:Y:S02]  /*6100*/  F2FP.BF16.F32.PACK_AB R70, RZ, R70 ;  /* 0x00000046ff46723e */ /* 0x000fe400000010ff */
[----:B------:R-:W-:Y:S02]  /*6110*/  F2FP.BF16.F32.PACK_AB R71, RZ, R71 ;  /* 0x00000047ff47723e */ /* 0x000fe400000010ff */
[----:B------:R-:W-:Y:S01]  /*6120*/  F2FP.BF16.F32.PACK_AB R72, RZ, R72 ;  /* 0x00000048ff48723e */ /* 0x000fe200000010ff */
[----:B------:R-:W-:Y:S01]  /*6130*/  @P2 STG.E.U16 desc[UR36][R8.64+0xb0], R70 ;  /* 0x0000b04608002986 */ /* 0x000fe2000c101524 */
[----:B------:R-:W-:Y:S02]  /*6140*/  F2FP.BF16.F32.PACK_AB R73, RZ, R73 ;  /* 0x00000049ff49723e */ /* 0x000fe400000010ff */
[C---:B------:R-:W-:Y:S01]  /*6150*/  ISETP.GT.AND P1, PT, R3.reuse, 0x8, P1 ;  /* 0x000000080300780c */ /* 0x040fe20000f24270 */
[----:B------:R-:W-:Y:S01]  /*6160*/  @P3 STG.E.U16 desc[UR36][R8.64+0xb2], R71 ;  /* 0x0000b24708003986 */ /* 0x000fe2000c101524 */
[----:B------:R-:W-:-:S02]  /*6170*/  ISETP.GT.AND P2, PT, R3, 0x8, P0 ;  /* 0x000000080300780c */ /* 0x000fc40000744270 */
[C---:B------:R-:W-:Y:S01]  /*6180*/  ISETP.GT.AND P0, PT, R4.reuse, 0x69, PT ;  /* 0x000000690400780c */ /* 0x040fe20003f04270 */
[----:B------:R-:W-:Y:S01]  /*6190*/  @P4 STG.E.U16 desc[UR36][R6.64+0xc0], R72 ;  /* 0x0000c04806004986 */ /* 0x000fe2000c101524 */
[----:B------:R-:W-:Y:S02]  /*61a0*/  ISETP.GT.AND P4, PT, R4, 0x68, PT ;  /* 0x000000680400780c */ /* 0x000fe40003f84270 */
[----:B------:R-:W-:Y:S01]  /*61b0*/  F2FP.BF16.F32.PACK_AB R74, RZ, R74 ;  /* 0x0000004aff4a723e */ /* 0x000fe200000010ff */
[----:B------:R-:W-:Y:S01]  /*61c0*/  @P5 STG.E.U16 desc[UR36][R6.64+0xc2], R73 ;  /* 0x0000c24906005986 */ /* 0x000fe2000c101524 */
[C---:B------:R-:W-:Y:S02]  /*61d0*/  ISETP.GT.AND P5, PT, R3.reuse, RZ, P4 ;  /* 0x000000ff0300720c */ /* 0x040fe400027a4270 */
[----:B------:R-:W-:Y:S01]  /*61e0*/  ISETP.GT.AND P3, PT, R3, RZ, P0 ;  /* 0x000000ff0300720c */ /* 0x000fe20000764270 */
[----:B------:R-:W-:Y:S01]  /*61f0*/  @P1 STG.E.U16 desc[UR36][R8.64+0xc0], R74 ;  /* 0x0000c04a08001986 */ /* 0x000fe2000c101524 */
[----:B------:R-:W-:-:S02]  /*6200*/  F2FP.BF16.F32.PACK_AB R75, RZ, R75 ;  /* 0x0000004bff4b723e */ /* 0x000fc400000010ff */
[----:B------:R-:W-:Y:S02]  /*6210*/  F2FP.BF16.F32.PACK_AB R76, RZ, R76 ;  /* 0x0000004cff4c723e */ /* 0x000fe400000010ff */
[C---:B------:R-:W-:Y:S01]  /*6220*/  ISETP.GT.AND P4, PT, R3.reuse, 0x8, P4 ;  /* 0x000000080300780c */ /* 0x040fe20002784270 */
[----:B------:R-:W-:Y:S01]  /*6230*/  @P2 STG.E.U16 desc[UR36][R8.64+0xc2], R75 ;  /* 0x0000c24b08002986 */ /* 0x000fe2000c101524 */
[----:B------:R-:W-:Y:S02]  /*6240*/  F2FP.BF16.F32.PACK_AB R77, RZ, R77 ;  /* 0x0000004dff4d723e */ /* 0x000fe400000010ff */
[C---:B------:R-:W-:Y:S01]  /*6250*/  ISETP.GT.AND P2, PT, R4.reuse, 0x71, PT ;  /* 0x000000710400780c */ /* 0x040fe20003f44270 */
[----:B------:R-:W-:Y:S01]  /*6260*/  @P5 STG.E.U16 desc[UR36][R6.64+0xd0], R76 ;  /* 0x0000d04c06005986 */ /* 0x000fe2000c101524 */
[----:B------:R-:W-:Y:S02]  /*6270*/  ISETP.GT.AND P5, PT, R3, 0x8, P0 ;  /* 0x000000080300780c */ /* 0x000fe400007a4270 */
[C---:B------:R-:W-:Y:S01]  /*6280*/  ISETP.GT.AND P1, PT, R4.reuse, 0x78, PT ;  /* 0x000000780400780c */ /* 0x040fe20003f24270 */
[----:B------:R-:W-:Y:S01]  /*6290*/  @P3 STG.E.U16 desc[UR36][R6.64+0xd2], R77 ;  /* 0x0000d24d06003986 */ /* 0x000fe2000c101524 */
[----:B------:R-:W-:-:S02]  /*62a0*/  ISETP.GT.AND P3, PT, R4, 0x70, PT ;  /* 0x000000700400780c */ /* 0x000fc40003f64270 */
[----:B------:R-:W-:Y:S01]  /*62b0*/  ISETP.GT.AND P0, PT, R4, 0x79, PT ;  /* 0x000000790400780c */ /* 0x000fe20003f04270 */
[----:B------:R-:W-:Y:S01]  /*62c0*/  @P4 IMAD.MOV.U32 R4, RZ, RZ, R8 ;  /* 0x000000ffff044224 */ /* 0x000fe200078e0008 */
[----:B------:R-:W-:Y:S01]  /*62d0*/  F2FP.BF16.F32.PACK_AB R78, RZ, R78 ;  /* 0x0000004eff4e723e */ /* 0x000fe200000010ff */
[----:B------:R-:W-:Y:S01]  /*62e0*/  @P4 IMAD.MOV.U32 R5, RZ, RZ, R9 ;  /* 0x000000ffff054224 */ /* 0x000fe200078e0009 */
[----:B------:R-:W-:Y:S02]  /*62f0*/  F2FP.BF16.F32.PACK_AB R79, RZ, R79 ;  /* 0x0000004fff4f723e */ /* 0x000fe400000010ff */
[----:B------:R-:W-:Y:S02]  /*6300*/  F2FP.BF16.F32.PACK_AB R80, RZ, R80 ;  /* 0x00000050ff50723e */ /* 0x000fe400000010ff */
[----:B------:R0:W-:Y:S01]  /*6310*/  @P4 STG.E.U16 desc[UR36][R4.64+0xd0], R78 ;  /* 0x0000d04e04004986 */ /* 0x0001e2000c101524 */
[----:B------:R-:W-:Y:S02]  /*6320*/  ISETP.GT.AND P4, PT, R3, RZ, P2 ;  /* 0x000000ff0300720c */ /* 0x000fe40001784270 */
[----:B------:R-:W-:-:S02]  /*6330*/  F2FP.BF16.F32.PACK_AB R81, RZ, R81 ;  /* 0x00000051ff51723e */ /* 0x000fc400000010ff */
[----:B------:R-:W-:Y:S02]  /*6340*/  ISETP.GT.AND P2, PT, R3, 0x8, P2 ;  /* 0x000000080300780c */ /* 0x000fe40001744270 */
[----:B------:R-:W-:Y:S02]  /*6350*/  F2FP.BF16.F32.PACK_AB R82, RZ, R82 ;  /* 0x00000052ff52723e */ /* 0x000fe400000010ff */
[----:B------:R-:W-:Y:S02]  /*6360*/  F2FP.BF16.F32.PACK_AB R83, RZ, R83 ;  /* 0x00000053ff53723e */ /* 0x000fe400000010ff */
[----:B------:R-:W-:Y:S01]  /*6370*/  F2FP.BF16.F32.PACK_AB R84, RZ, R84 ;  /* 0x00000054ff54723e */ /* 0x000fe200000010ff */
[----:B0-----:R-:W-:Y:S01]  /*6380*/  @P5 IMAD.MOV.U32 R4, RZ, RZ, R8 ;  /* 0x000000ffff045224 */ /* 0x001fe200078e0008 */
[----:B------:R-:W-:Y:S01]  /*6390*/  F2FP.BF16.F32.PACK_AB R85, RZ, R85 ;  /* 0x00000055ff55723e */ /* 0x000fe200000010ff */
[----:B------:R-:W-:Y:S01]  /*63a0*/  @P5 IMAD.MOV.U32 R5, RZ, RZ, R9 ;  /* 0x000000ffff055224 */ /* 0x000fe200078e0009 */
[----:B------:R-:W-:-:S02]  /*63b0*/  F2FP.BF16.F32.PACK_AB R86, RZ, R86 ;  /* 0x00000056ff56723e */ /* 0x000fc400000010ff */
[----:B------:R-:W-:Y:S02]  /*63c0*/  F2FP.BF16.F32.PACK_AB R87, RZ, R87 ;  /* 0x00000057ff57723e */ /* 0x000fe400000010ff */
[----:B------:R0:W-:Y:S01]  /*63d0*/  @P5 STG.E.U16 desc[UR36][R4.64+0xd2], R79 ;  /* 0x0000d24f04005986 */ /* 0x0001e2000c101524 */
[C---:B------:R-:W-:Y:S02]  /*63e0*/  ISETP.GT.AND P5, PT, R3.reuse, RZ, P3 ;  /* 0x000000ff0300720c */ /* 0x040fe40001fa4270 */
[----:B------:R-:W-:-:S11]  /*63f0*/  ISETP.GT.AND P3, PT, R3, 0x8, P3 ;  /* 0x000000080300780c */ /* 0x000fd60001f64270 */
[----:B0-----:R-:W-:Y:S02]  /*6400*/  @P5 IMAD.MOV.U32 R4, RZ, RZ, R6 ;  /* 0x000000ffff045224 */ /* 0x001fe400078e0006 */
[----:B------:R-:W-:-:S05]  /*6410*/  @P5 IMAD.MOV.U32 R5, RZ, RZ, R7 ;  /* 0x000000ffff055224 */ /* 0x000fca00078e0007 */
[----:B------:R0:W-:Y:S01]  /*6420*/  @P5 STG.E.U16 desc[UR36][R4.64+0xe0], R80 ;  /* 0x0000e05004005986 */ /* 0x0001e2000c101524 */
[C---:B------:R-:W-:Y:S02]  /*6430*/  ISETP.GT.AND P5, PT, R3.reuse, RZ, P0 ;  /* 0x000000ff0300720c */ /* 0x040fe400007a4270 */
[----:B------:R-:W-:Y:S01]  /*6440*/  ISETP.GT.AND P0, PT, R3, 0x8, P0 ;  /* 0x000000080300780c */ /* 0x000fe20000704270 */
[----:B0-----:R-:W-:Y:S02]  /*6450*/  @P4 IMAD.MOV.U32 R4, RZ, RZ, R6 ;  /* 0x000000ffff044224 */ /* 0x001fe400078e0006 */
[----:B------:R-:W-:-:S05]  /*6460*/  @P4 IMAD.MOV.U32 R5, RZ, RZ, R7 ;  /* 0x000000ffff054224 */ /* 0x000fca00078e0007 */
[----:B------:R0:W-:Y:S01]  /*6470*/  @P4 STG.E.U16 desc[UR36][R4.64+0xe2], R81 ;  /* 0x0000e25104004986 */ /* 0x0001e2000c101524 */
[C---:B------:R-:W-:Y:S02]  /*6480*/  ISETP.GT.AND P4, PT, R3.reuse, RZ, P1 ;  /* 0x000000ff0300720c */ /* 0x040fe40000f84270 */
[----:B------:R-:W-:Y:S01]  /*6490*/  ISETP.GT.AND P1, PT, R3, 0x8, P1 ;  /* 0x000000080300780c */ /* 0x000fe20000f24270 */
[----:B0-----:R-:W-:Y:S02]  /*64a0*/  @P3 IMAD.MOV.U32 R4, RZ, RZ, R8 ;  /* 0x000000ffff043224 */ /* 0x001fe400078e0008 */
[----:B------:R-:W-:-:S05]  /*64b0*/  @P3 IMAD.MOV.U32 R5, RZ, RZ, R9 ;  /* 0x000000ffff053224 */ /* 0x000fca00078e0009 */
[----:B------:R0:W-:Y:S02]  /*64c0*/  @P3 STG.E.U16 desc[UR36][R4.64+0xe0], R82 ;  /* 0x0000e05204003986 */ /* 0x0001e4000c101524 */
[----:B0-----:R-:W-:Y:S02]  /*64d0*/  @P2 IMAD.MOV.U32 R4, RZ, RZ, R8 ;  /* 0x000000ffff042224 */ /* 0x001fe400078e0008 */
[----:B------:R-:W-:-:S05]  /*64e0*/  @P2 IMAD.MOV.U32 R5, RZ, RZ, R9 ;  /* 0x000000ffff052224 */ /* 0x000fca00078e0009 */
[----:B------:R0:W-:Y:S02]  /*64f0*/  @P2 STG.E.U16 desc[UR36][R4.64+0xe2], R83 ;  /* 0x0000e25304002986 */ /* 0x0001e4000c101524 */
[----:B0-----:R-:W-:Y:S02]  /*6500*/  @P4 IMAD.MOV.U32 R4, RZ, RZ, R6 ;  /* 0x000000ffff044224 */ /* 0x001fe400078e0006 */
[----:B------:R-:W-:-:S05]  /*6510*/  @P4 IMAD.MOV.U32 R5, RZ, RZ, R7 ;  /* 0x000000ffff054224 */ /* 0x000fca00078e0007 */
[----:B------:R0:W-:Y:S04]  /*6520*/  @P4 STG.E.U16 desc[UR36][R4.64+0xf0], R84 ;  /* 0x0000f05404004986 */ /* 0x0001e8000c101524 */
[----:B------:R1:W-:Y:S01]  /*6530*/  @P5 STG.E.U16 desc[UR36][R6.64+0xf2], R85 ;  /* 0x0000f25506005986 */ /* 0x0003e2000c101524 */
[----:B0-----:R-:W-:Y:S02]  /*6540*/  @P1 IMAD.MOV.U32 R4, RZ, RZ, R8 ;  /* 0x000000ffff041224 */ /* 0x001fe400078e0008 */
[----:B------:R-:W-:-:S05]  /*6550*/  @P1 IMAD.MOV.U32 R5, RZ, RZ, R9 ;  /* 0x000000ffff051224 */ /* 0x000fca00078e0009 */
[----:B------:R1:W-:Y:S04]  /*6560*/  @P1 STG.E.U16 desc[UR36][R4.64+0xf0], R86 ;  /* 0x0000f05604001986 */ /* 0x0003e8000c101524 */
[----:B------:R1:W-:Y:S02]  /*6570*/  @P0 STG.E.U16 desc[UR36][R8.64+0xf2], R87 ;  /* 0x0000f25708000986 */ /* 0x0003e4000c101524 */
.L_x_158:
[----:B------:R-:W-:Y:S05]  /*6580*/  BSYNC B0 ;  /* 0x0000000000007941 */ /* 0x000fea0003800000 */
.L_x_32:
[----:B------:R-:W-:Y:S01]  /*6590*/  IADD3 R16, P0, R16, UR38, RZ ;  /* 0x0000002610107c10 */ /* 0x000fe2000ff1e0ff */
[----:B------:R-:W-:Y:S01]  /*65a0*/  ULDC.64 UR4, c[0x0][0x650] ;  /* 0x0001940000047ab9 */ /* 0x000fe20000000a00 */
[----:B------:R-:W-:Y:S01]  /*65b0*/  PRMT R3, RZ, 0x7610, R3 ;  /* 0x00007610ff037816 */ /* 0x000fe20000000003 */
[----:B------:R-:W-:Y:S01]  /*65c0*/  IMAD.MOV.U32 R100, RZ, RZ, -0x1 ;  /* 0xffffffffff647424 */ /* 0x000fe200078e00ff */
[----:B------:R-:W-:Y:S01]  /*65d0*/  IADD3.X R17, R17, UR41, RZ, P0, !PT ;  /* 0x0000002911117c10 */ /* 0x000fe200087fe4ff */
[----:B------:R-:W-:Y:S01]  /*65e0*/  IMAD.MOV.U32 R101, RZ, RZ, -0x1 ;  /* 0xffffffffff657424 */ /* 0x000fe200078e00ff */
[----:B------:R-:W-:-:S04]  /*65f0*/  ISETP.GE.U32.AND P0, PT, R16, UR4, PT ;  /* 0x0000000410007c0c */ /* 0x000fc8000bf06070 */
[----:B------:R-:W-:-:S13]  /*6600*/  ISETP.GE.U32.AND.EX P0, PT, R17, UR5, PT, P0 ;  /* 0x0000000511007c0c */ /* 0x000fda000bf06100 */
[----:B------:R-:W-:Y:S05]  /*6610*/  @P0 BRA `(.L_x_159) ;  /* 0x00000004004c0947 */ /* 0x000fea0003800000 */
[----:B------:R-:W0:Y:S01]  /*6620*/  LDC.64 R10, c[0x0][0x628] ;  /* 0x00018a00ff0a7b82 */ /* 0x000e220000000a00 */
[----:B---3--:R-:W3:Y:S01]  /*6630*/  S2R R12, SR_CTAID.X ;  /* 0x00000000000c7919 */ /* 0x008ee20000002500 */
[----:B-12-4-:R-:W-:Y:S02]  /*6640*/  IMAD.MOV.U32 R8, RZ, RZ, R16 ;  /* 0x000000ffff087224 */ /* 0x016fe400078e0010 */
[----:B------:R-:W-:Y:S01]  /*6650*/  IMAD.MOV.U32 R9, RZ, RZ, R17 ;  /* 0x000000ffff097224 */ /* 0x000fe200078e0011 */
[----:B------:R-:W1:Y:S03]  /*6660*/  S2R R20, SR_CTAID.Y ;  /* 0x0000000000147919 */ /* 0x000e660000002600 */
[----:B------:R-:W2:Y:S08]  /*6670*/  LDC R0, c[0x0][0x630] ;  /* 0x00018c00ff007b82 */ /* 0x000eb00000000800 */
[----:B------:R-:W4:Y:S01]  /*6680*/  LDC.64 R14, c[0x0][0x620] ;  /* 0x00018800ff0e7b82 */ /* 0x000f220000000a00 */
[----:B0-----:R-:W-:-:S04]  /*6690*/  ISETP.NE.U32.AND P0, PT, R10, RZ, PT ;  /* 0x000000ff0a00720c */ /* 0x001fc80003f05070 */
[----:B------:R-:W-:-:S13]  /*66a0*/  ISETP.NE.AND.EX P0, PT, R11, RZ, PT, P0 ;  /* 0x000000ff0b00720c */ /* 0x000fda0003f05300 */
[----:B-1234-:R-:W-:Y:S05]  /*66b0*/  @!P0 BRA `(.L_x_160) ;  /* 0x0000000000288947 */ /* 0x01efea0003800000 */
        /* <DEDUP_REMOVED lines=10> */
.L_x_160:
[-CC-:B------:R-:W-:Y:S01]  /*6760*/  SHF.R.U64 R101, R8, R0.reuse, R9.reuse ;  /* 0x0000000008657219 */ /* 0x180fe20000001209 */
[----:B------:R-:W0:Y:S01]  /*6770*/  LDC.64 R26, c[0x0][0x640] ;  /* 0x00019000ff1a7b82 */ /* 0x000e220000000a00 */
[----:B------:R-:W-:Y:S01]  /*6780*/  SHF.R.U32.HI R0, RZ, R0, R9 ;  /* 0x00000000ff007219 */ /* 0x000fe20000011609 */
[----:B------:R-:W-:Y:S01]  /*6790*/  ULDC UR4, c[0x0][0x150] ;  /* 0x0000540000047ab9 */ /* 0x000fe20000000800 */
[----:B------:R-:W-:Y:S02]  /*67a0*/  IADD3 R3, P0, RZ, -R101, RZ ;  /* 0x80000065ff037210 */ /* 0x000fe40007f1e0ff */
[----:B------:R-:W-:-:S03]  /*67b0*/  I2FP.F32.U32 R7, R12 ;  /* 0x0000000c00077245 */ /* 0x000fc60000201000 */
[----:B------:R-:W1:Y:S01]  /*67c0*/  LDC R6, c[0x0][0x618] ;  /* 0x00018600ff067b82 */ /* 0x000e620000000800 */
[----:B------:R-:W-:Y:S02]  /*67d0*/  IMAD.X R5, RZ, RZ, ~R0, P0 ;  /* 0x000000ffff057224 */ /* 0x000fe400000e0e00 */
[----:B------:R-:W-:Y:S01]  /*67e0*/  FMUL R7, R7, UR4 ;  /* 0x0000000407077c20 */ /* 0x000fe20008400000 */
[----:B------:R-:W-:Y:S01]  /*67f0*/  ULDC UR4, c[0x0][0x154] ;  /* 0x0000550000047ab9 */ /* 0x000fe20000000800 */
[-C--:B------:R-:W-:Y:S02]  /*6800*/  IMAD R0, R5, R14.reuse, RZ ;  /* 0x0000000e05007224 */ /* 0x080fe400078e02ff */
[C---:B------:R-:W-:Y:S01]  /*6810*/  IMAD.WIDE.U32 R4, R3.reuse, R14, R16 ;  /* 0x0000000e03047225 */ /* 0x040fe200078e0010 */
[----:B------:R-:W2:Y:S01]  /*6820*/  LDC R8, c[0x0][0x608] ;  /* 0x00018200ff087b82 */ /* 0x000ea20000000800 */
[----:B------:R-:W3:Y:S02]  /*6830*/  F2I.U32.TRUNC.NTZ R7, R7 ;  /* 0x0000000700077305 */ /* 0x000ee4000020f000 */
[----:B------:R-:W-:Y:S01]  /*6840*/  IMAD R3, R3, R15, R0 ;  /* 0x0000000f03037224 */ /* 0x000fe200078e0200 */
[----:B------:R-:W-:-:S03]  /*6850*/  I2FP.F32.U32 R0, R20 ;  /* 0x0000001400007245 */ /* 0x000fc60000201000 */
[----:B------:R-:W-:Y:S01]  /*6860*/  IMAD.IADD R3, R5, 0x1, R3 ;  /* 0x0000000105037824 */ /* 0x000fe200078e0203 */
[----:B------:R-:W4:Y:S01]  /*6870*/  LDC R11, c[0x0][0x658] ;  /* 0x00019600ff0b7b82 */ /* 0x000f220000000800 */
[----:B0-----:R-:W-:-:S04]  /*6880*/  ISETP.NE.U32.AND P0, PT, R26, RZ, PT ;  /* 0x000000ff1a00720c */ /* 0x001fc80003f05070 */
[----:B------:R-:W-:-:S03]  /*6890*/  ISETP.NE.AND.EX P0, PT, R27, RZ, PT, P0 ;  /* 0x000000ff1b00720c */ /* 0x000fc60003f05300 */
[----:B------:R-:W0:Y:S01]  /*68a0*/  LDC R9, c[0x0][0x144] ;  /* 0x00005100ff097b82 */ /* 0x000e220000000800 */
[-C--:B-1----:R-:W-:Y:S01]  /*68b0*/  SHF.R.U64 R10, R4, R6.reuse, R3 ;  /* 0x00000006040a7219 */ /* 0x082fe20000001203 */
[----:B---3--:R-:W-:Y:S01]  /*68c0*/  IMAD.MOV R7, RZ, RZ, -R7 ;  /* 0x000000ffff077224 */ /* 0x008fe200078e0a07 */
[----:B------:R-:W-:Y:S01]  /*68d0*/  SHF.R.U32.HI R3, RZ, R6, R3 ;  /* 0x00000006ff037219 */ /* 0x000fe20000011603 */
[----:B------:R-:W-:-:S04]  /*68e0*/  FMUL R6, R0, UR4 ;  /* 0x0000000400067c20 */ /* 0x000fc80008400000 */
[----:B------:R-:W1:Y:S01]  /*68f0*/  LDC R21, c[0x0][0x148] ;  /* 0x00005200ff157b82 */ /* 0x000e620000000800 */
[----:B------:R3:W0:Y:S01]  /*6900*/  F2I.U32.TRUNC.NTZ R14, R6 ;  /* 0x00000006000e7305 */ /* 0x000622000020f000 */
[-CC-:B--2---:R-:W-:Y:S02]  /*6910*/  SHF.R.U64 R13, R10, R8.reuse, R3.reuse ;  /* 0x000000080a0d7219 */ /* 0x184fe40000001203 */
[----:B------:R-:W-:-:S04]  /*6920*/  SHF.R.U32.HI R0, RZ, R8, R3 ;  /* 0x00000008ff007219 */ /* 0x000fc80000011603 */
[----:B-----5:R-:W2:Y:S01]  /*6930*/  LDC R24, c[0x0][0x648] ;  /* 0x00019200ff187b82 */ /* 0x020ea20000000800 */
[-CC-:B----4-:R-:W-:Y:S02]  /*6940*/  SHF.R.U64 R15, R13, R11.reuse, R0.reuse ;  /* 0x0000000b0d0f7219 */ /* 0x190fe40000001200 */
[----:B------:R-:W-:-:S03]  /*6950*/  SHF.R.U32.HI R5, RZ, R11, R0 ;  /* 0x0000000bff057219 */ /* 0x000fc60000011600 */
[----:B------:R-:W-:Y:S02]  /*6960*/  IMAD.MOV.U32 R4, RZ, RZ, R15 ;  /* 0x000000ffff047224 */ /* 0x000fe400078e000f */
[----:B------:R-:W4:Y:S01]  /*6970*/  LDC R28, c[0x0][0x638] ;  /* 0x00018e00ff1c7b82 */ /* 0x000f220000000800 */
[----:B0-----:R-:W-:-:S07]  /*6980*/  IMAD R25, R9, R7, R12 ;  /* 0x0000000709197224 */ /* 0x001fce00078e020c */
[----:B------:R-:W0:Y:S08]  /*6990*/  LDC R29, c[0x0][0x610] ;  /* 0x00018400ff1d7b82 */ /* 0x000e300000000800 */
[----:B------:R-:W0:Y:S01]  /*69a0*/  LDC R30, c[0x0][0x600] ;  /* 0x00018000ff1e7b82 */ /* 0x000e220000000800 */
[----:B-123--:R-:W-:Y:S05]  /*69b0*/  @!P0 BRA `(.L_x_161) ;  /* 0x0000000000288947 */ /* 0x00efea0003800000 */
[----:B------:R-:W1:Y:S02]  /*69c0*/  LDC R0, c[0x0][0x64c] ;  /* 0x00019300ff007b82 */ /* 0x000e640000000800 */
[----:B-1----:R-:W-:-:S05]  /*69d0*/  IADD3 R3, P0, R15, R0, RZ ;  /* 0x000000000f037210 */ /* 0x002fca0007f1e0ff */
        /* <DEDUP_REMOVED lines=8> */
.L_x_161:
[----:B------:R-:W-:Y:S01]  /*6a60*/  ISETP.NE.AND P0, PT, R2, 0x1, PT ;  /* 0x000000010200780c */ /* 0x000fe20003f05270 */
[----:B------:R-:W-:Y:S01]  /*6a70*/  IMAD.MOV R14, RZ, RZ, -R14 ;  /* 0x000000ffff0e7224 */ /* 0x000fe200078e0a0e */
[----:B------:R-:W-:Y:S02]  /*6a80*/  SHF.R.U64 R3, R4, R24, R5 ;  /* 0x0000001804037219 */ /* 0x000fe40000001205 */
[----:B------:R-:W-:Y:S02]  /*6a90*/  LOP3.LUT R0, R13, R98, RZ, 0xc0, !PT ;  /* 0x000000620d007212 */ /* 0x000fe400078ec0ff */
[----:B------:R-:W-:Y:S01]  /*6aa0*/  LOP3.LUT R10, R10, R97, RZ, 0xc0, !PT ;  /* 0x000000610a0a7212 */ /* 0x000fe200078ec0ff */
[----:B------:R-:W-:Y:S02]  /*6ab0*/  IMAD.MOV R4, RZ, RZ, -R3 ;  /* 0x000000ffff047224 */ /* 0x000fe400078e0a03 */
[----:B------:R-:W-:Y:S02]  /*6ac0*/  IMAD R0, R93, R3, R0 ;  /* 0x000000035d007224 */ /* 0x000fe400078e0200 */
[----:B----4-:R-:W-:-:S02]  /*6ad0*/  IMAD R3, R4, R28, R15 ;  /* 0x0000001c04037224 */ /* 0x010fc400078e020f */
[----:B------:R-:W-:Y:S02]  /*6ae0*/  @P0 IMAD R25, R21, R14, R20 ;  /* 0x0000000e15190224 */ /* 0x000fe400078e0214 */
[----:B0-----:R-:W-:Y:S02]  /*6af0*/  IMAD R5, R3, R30, R10 ;  /* 0x0000001e03057224 */ /* 0x001fe400078e020a */
[----:B------:R-:W-:Y:S02]  /*6b00*/  IMAD R0, R0, R29, R25 ;  /* 0x0000001d00007224 */ /* 0x000fe400078e0219 */
[----:B------:R-:W-:-:S03]  /*6b10*/  IMAD.MOV.U32 R4, RZ, RZ, 0x1 ;  /* 0x00000001ff047424 */ /* 0x000fc600078e00ff */
[----:B------:R-:W-:Y:S02]  /*6b20*/  SEL R100, R5, R0, !P0 ;  /* 0x0000000005647207 */ /* 0x000fe40004000000 */
[----:B------:R-:W-:Y:S02]  /*6b30*/  PRMT R3, R4, 0x7610, R3 ;  /* 0x0000761004037816 */ /* 0x000fe40000000003 */
[----:B------:R-:W-:-:S07]  /*6b40*/  SEL R0, R0, R5, !P0 ;  /* 0x0000000500007207 */ /* 0x000fce0004000000 */
.L_x_159:
[----:B------:R-:W-:Y:S01]  /*6b50*/  LOP3.LUT P0, RZ, R3, 0xff, RZ, 0xc0, !PT ;  /* 0x000000ff03ff7812 */ /* 0x000fe2000780c0ff */
[----:B------:R-:W-:Y:S01]  /*6b60*/  UIMAD.WIDE.U32 UR4, UR42, -0x55555555, URZ ;  /* 0xaaaaaaab2a0478a5 */ /* 0x000fe2000f8e003f */
[----:B------:R-:W-:-:S03]  /*6b70*/  IMAD.MOV.U32 R103, RZ, RZ, R0 ;  /* 0x000000ffff677224 */ /* 0x000fc600078e0000 */
[----:B------:R-:W-:-:S04]  /*6b80*/  USHF.R.U32.HI UR4, URZ, 0x1, UR5 ;  /* 0x000000013f047899 */ /* 0x000fc80008011605 */
[----:B------:R-:W-:-:S04]  /*6b90*/  UIMAD UR42, UR4, -0x3, UR42 ;  /* 0xfffffffd042a78a4 */ /* 0x000fc8000f8e022a */
[----:B------:R-:W-:Y:S08]  /*6ba0*/  @P0 BRA `(.L_x_162) ;  /* 0xffffffa8002c0947 */ /* 0x000ff0000383ffff */
[----:B------:R-:W-:Y:S05]  /*6bb0*/  EXIT ;  /* 0x000000000000794d */ /* 0x000fea0003800000 */
.L_x_7:
        /* <DEDUP_REMOVED lines=26> */
.L_x_164:
[----:B------:R-:W0:Y:S01]  /*6d60*/  LDC.64 R30, c[0x0][0x640] ;  /* 0x00019000ff1e7b82 */ /* 0x000e220000000a00 */
[-CC-:B------:R-:W-:Y:S01]  /*6d70*/  SHF.R.U64 R22, R14, R8.reuse, R15.reuse ;  /* 0x000000080e167219 */ /* 0x180fe2000000120f */
[----:B------:R-:W-:Y:S01]  /*6d80*/  IMAD.MOV.U32 R27, RZ, RZ, 0x1 ;  /* 0x00000001ff1b7424 */ /* 0x000fe200078e00ff */
[----:B------:R-:W-:Y:S02]  /*6d90*/  SHF.R.U32.HI R7, RZ, R8, R15 ;  /* 0x00000008ff077219 */ /* 0x000fe4000001160f */
[----:B------:R-:W-:-:S03]  /*6da0*/  IADD3 R13, P0, RZ, -R22, RZ ;  /* 0x80000016ff0d7210 */ /* 0x000fc60007f1e0ff */
[----:B------:R-:W1:Y:S02]  /*6db0*/  LDC R12, c[0x0][0x618] ;  /* 0x00018600ff0c7b82 */ /* 0x000e640000000800 */
[----:B------:R-:W-:Y:S02]  /*6dc0*/  IMAD.X R7, RZ, RZ, ~R7, P0 ;  /* 0x000000ffff077224 */ /* 0x000fe400000e0e07 */
[----:B------:R-:W-:-:S04]  /*6dd0*/  IMAD.WIDE.U32 R10, R13, R24, R16 ;  /* 0x000000180d0a7225 */ /* 0x000fc800078e0010 */
[----:B------:R-:W2:Y:S01]  /*6de0*/  LDC R14, c[0x0][0x608] ;  /* 0x00018200ff0e7b82 */ /* 0x000ea20000000800 */
[----:B------:R-:W-:-:S04]  /*6df0*/  IMAD R8, R7, R24, RZ ;  /* 0x0000001807087224 */ /* 0x000fc800078e02ff */
[----:B------:R-:W-:-:S03]  /*6e00*/  IMAD R7, R13, R25, R8 ;  /* 0x000000190d077224 */ /* 0x000fc600078e0208 */
[----:B------:R-:W3:Y:S01]  /*6e10*/  LDC R28, c[0x0][0x658] ;  /* 0x00019600ff1c7b82 */ /* 0x000ee20000000800 */
[----:B------:R-:W-:Y:S01]  /*6e20*/  IMAD.IADD R7, R11, 0x1, R7 ;  /* 0x000000010b077824 */ /* 0x000fe200078e0207 */
[----:B0-----:R-:W-:Y:S01]  /*6e30*/  ISETP.NE.U32.AND P0, PT, R30, RZ, PT ;  /* 0x000000ff1e00720c */ /* 0x001fe20003f05070 */
[----:B------:R-:W-:-:S03]  /*6e40*/  IMAD.MOV.U32 R11, RZ, RZ, -0x1 ;  /* 0xffffffffff0b7424 */ /* 0x000fc600078e00ff */
        /* <DEDUP_REMOVED lines=8> */
[-C--:B---3--:R-:W-:Y:S02]  /*6ed0*/  SHF.L.U32 R10, R11, R28.reuse, RZ ;  /* 0x0000001c0b0a7219 */ /* 0x088fe400000006ff */
[--C-:B------:R-:W-:Y:S02]  /*6ee0*/  SHF.R.U64 R26, R24, R28, R7.reuse ;  /* 0x0000001c181a7219 */ /* 0x100fe40000001207 */
[----:B------:R-:W-:Y:S02]  /*6ef0*/  LOP3.LUT R29, RZ, R10, RZ, 0x33, !PT ;  /* 0x0000000aff1d7212 */ /* 0x000fe400078e33ff */
[----:B------:R-:W-:Y:S01]  /*6f00*/  SHF.R.U32.HI R11, RZ, R28, R7 ;  /* 0x0000001cff0b7219 */ /* 0x000fe20000011607 */
[----:B------:R-:W3:Y:S01]  /*6f10*/  LDC R32, c[0x0][0x610] ;  /* 0x00018400ff207b82 */ /* 0x000ee20000000800 */
[----:B------:R-:W-:Y:S01]  /*6f20*/  IMAD.MOV.U32 R10, RZ, RZ, R26 ;  /* 0x000000ffff0a7224 */ /* 0x000fe200078e001a */
[----:B------:R-:W-:Y:S06]  /*6f30*/  @!P0 BRA `(.L_x_165) ;  /* 0x0000000000288947 */ /* 0x000fec0003800000 */
        /* <DEDUP_REMOVED lines=10> */
.L_x_165:
[----:B------:R-:W-:Y:S02]  /*6fe0*/  ISETP.NE.AND P0, PT, R2, 0x1, PT ;  /* 0x000000010200780c */ /* 0x000fe40003f05270 */
[----:B-1----:R-:W-:Y:S01]  /*6ff0*/  SHF.R.U64 R8, R10, R8, R11 ;  /* 0x000000080a087219 */ /* 0x002fe2000000120b */
[----:B0-----:R-:W-:Y:S01]  /*7000*/  VIADD R11, R21, 0xffffffff ;  /* 0xffffffff150b7836 */ /* 0x001fe20000000000 */
[----:B------:R-:W-:Y:S02]  /*7010*/  SHF.L.U32 R27, R27, R28, RZ ;  /* 0x0000001c1b1b7219 */ /* 0x000fe400000006ff */
[----:B------:R-:W-:Y:S01]  /*7020*/  LOP3.LUT R5, R24, R29, RZ, 0xc0, !PT ;  /* 0x0000001d18057212 */ /* 0x000fe200078ec0ff */
[----:B------:R-:W-:-:S04]  /*7030*/  IMAD.MOV R7, RZ, RZ, -R8 ;  /* 0x000000ffff077224 */ /* 0x000fc800078e0a08 */
[----:B------:R-:W-:Y:S02]  /*7040*/  IMAD R5, R27, R8, R5 ;  /* 0x000000081b057224 */ /* 0x000fe400078e0205 */
[----:B------:R-:W-:Y:S01]  /*7050*/  @P0 IMAD R6, R9, R23, R4 ;  /* 0x0000001709060224 */ /* 0x000fe200078e0204 */
[----:B------:R-:W-:Y:S01]  /*7060*/  LOP3.LUT R9, R20, R11, RZ, 0xc0, !PT ;  /* 0x0000000b14097212 */ /* 0x000fe200078ec0ff */
[----:B--2---:R-:W-:Y:S02]  /*7070*/  IMAD R4, R7, R25, R26 ;  /* 0x0000001907047224 */ /* 0x004fe400078e021a */
[----:B---3--:R-:W-:Y:S02]  /*7080*/  IMAD R6, R5, R32, R6 ;  /* 0x0000002005067224 */ /* 0x008fe400078e0206 */
[----:B------:R-:W-:Y:S02]  /*7090*/  IMAD R5, R4, R21, R9 ;  /* 0x0000001504057224 */ /* 0x000fe400078e0209 */
[----:B------:R-:W-:-:S02]  /*70a0*/  IMAD.MOV.U32 R8, RZ, RZ, 0x1 ;  /* 0x00000001ff087424 */ /* 0x000fc400078e00ff */
[----:B------:R-:W-:Y:S01]  /*70b0*/  IMAD.MOV.U32 R7, RZ, RZ, R22 ;  /* 0x000000ffff077224 */ /* 0x000fe200078e0016 */
[----:B------:R-:W-:Y:S02]  /*70c0*/  SEL R21, R5, R6, !P0 ;  /* 0x0000000605157207 */ /* 0x000fe40004000000 */
[----:B------:R-:W-:-:S07]  /*70d0*/  SEL R20, R6, R5, !P0 ;  /* 0x0000000506147207 */ /* 0x000fce0004000000 */
.L_x_163:
[----:B------:R-:W-:-:S08]  /*70e0*/  NOP ;  /* 0x0000000000007918 */ /* 0x000fd00000000000 */
[----:B------:R-:W0:-:S00]  /*70f0*/  USETMAXREG.DEALLOC.CTAPOOL 0x28 ;  /* 0x00000028000079c8 */ /* 0x000e0000080e0500 */
[----:B0-----:R-:W-:-:S13]  /*7100*/  ISETP.NE.AND P0, PT, R3, RZ, PT ;  /* 0x000000ff0300720c */ /* 0x001fda0003f05270 */
[----:B------:R-:W-:Y:S05]  /*7110*/  @P0 EXIT ;  /* 0x000000000000094d */ /* 0x000fea0003800000 */
[----:B------:R-:W-:Y:S01]  /*7120*/  LOP3.LUT P0, RZ, R8, 0xff, RZ, 0xc0, !PT ;  /* 0x000000ff08ff7812 */ /* 0x000fe2000780c0ff */
[----:B------:R-:W-:Y:S02]  /*7130*/  IMAD.MOV.U32 R3, RZ, RZ, 0x1 ;  /* 0x00000001ff037424 */ /* 0x000fe400078e00ff */
[----:B------:R-:W-:-:S10]  /*7140*/  IMAD.MOV.U32 R8, RZ, RZ, RZ ;  /* 0x000000ffff087224 */ /* 0x000fd400078e00ff */
[----:B------:R-:W-:Y:S05]  /*7150*/  @!P0 BRA `(.L_x_166) ;  /* 0x0000000c00588947 */ /* 0x000fea0003800000 */
[----:B------:R-:W0:Y:S01]  /*7160*/  LDC R3, c[0x0][0x28c] ;  /* 0x0000a300ff037b82 */ /* 0x000e220000000800 */
[----:B------:R-:W1:Y:S01]  /*7170*/  S2R R13, SR_CgaCtaId ;  /* 0x00000000000d7919 */ /* 0x000e620000008800 */
[----:B------:R-:W-:Y:S01]  /*7180*/  ULDC UR5, c[0x0][0x658] ;  /* 0x0001960000057ab9 */ /* 0x000fe20000000800 */
[----:B------:R-:W-:Y:S01]  /*7190*/  UMOV UR6, 0xffffffff ;  /* 0xffffffff00067882 */ /* 0x000fe20000000000 */
[----:B------:R-:W-:Y:S01]  /*71a0*/  BSSY B0, `(.L_x_166) ;  /* 0x00000d1000007945 */ /* 0x000fe20003800000 */
[----:B------:R-:W-:Y:S01]  /*71b0*/  USHF.L.U32 UR6, UR6, UR5, URZ ;  /* 0x0000000506067299 */ /* 0x000fe2000800063f */
[----:B------:R-:W-:Y:S01]  /*71c0*/  IMAD.MOV.U32 R10, RZ, RZ, 0x1 ;  /* 0x00000001ff0a7424 */ /* 0x000fe200078e00ff */
[----:B------:R-:W-:Y:S01]  /*71d0*/  LOP3.LUT R9, R18, 0x2, RZ, 0xfc, !PT ;  /* 0x0000000212097812 */ /* 0x000fe200078efcff */
[----:B------:R-:W-:Y:S01]  /*71e0*/  IMAD.MOV.U32 R8, RZ, RZ, RZ ;  /* 0x000000ffff087224 */ /* 0x000fe200078e00ff */
[----:B------:R-:W-:Y:S01]  /*71f0*/  ULDC UR4, c[0x0][0x600] ;  /* 0x0001800000047ab9 */ /* 0x000fe20000000800 */
[----:B------:R-:W-:Y:S01]  /*7200*/  UMOV UR7, 0x1 ;  /* 0x0000000100077882 */ /* 0x000fe20000000000 */
[----:B------:R-:W-:-:S02]  /*7210*/  UIADD3 UR4, UR4, -0x1, URZ ;  /* 0xffffffff04047890 */ /* 0x000fc4000fffe03f */
[----:B------:R-:W-:Y:S02]  /*7220*/  USHF.L.U32 UR5, UR7, UR5, URZ ;  /* 0x0000000507057299 */ /* 0x000fe4000800063f */
[----:B------:R-:W-:Y:S01]  /*7230*/  ULOP3.LUT UR6, URZ, UR6, URZ, 0x33, !UPT ;  /* 0x000000063f067292 */ /* 0x000fe2000f8e333f */
[----:B------:R-:W-:Y:S01]  /*7240*/  ULDC.64 UR30, c[0x0][0x198] ;  /* 0x00006600001e7ab9 */ /* 0x000fe20000000a00 */
[----:B0-----:R-:W-:-:S05]  /*7250*/  VIADD R3, R3, 0x7f ;  /* 0x0000007f03037836 */ /* 0x001fca0000000000 */
[----:B------:R-:W-:-:S04]  /*7260*/  SHF.R.S32.HI R4, RZ, 0x1f, R3 ;  /* 0x0000001fff047819 */ /* 0x000fc80000011403 */
[----:B------:R-:W-:Y:S01]  /*7270*/  LEA.HI R4, R4, R3, RZ, 0x7 ;  /* 0x0000000304047211 */ /* 0x000fe200078f38ff */
[C---:B-1----:R-:W-:Y:S02]  /*7280*/  IMAD.SHL.U32 R12, R13.reuse, 0x40, RZ ;  /* 0x000000400d0c7824 */ /* 0x042fe400078e00ff */
[----:B------:R-:W-:Y:S01]  /*7290*/  IMAD.SHL.U32 R13, R13, 0x1000, RZ ;  /* 0x000010000d0d7824 */ /* 0x000fe200078e00ff */
[----:B------:R-:W-:Y:S01]  /*72a0*/  SHF.R.S32.HI R11, RZ, 0x7, R4 ;  /* 0x00000007ff0b7819 */ /* 0x000fe20000011404 */
[----:B------:R-:W-:Y:S01]  /*72b0*/  IMAD.MOV.U32 R3, RZ, RZ, 0x1 ;  /* 0x00000001ff037424 */ /* 0x000fe200078e00ff */
[----:B------:R-:W-:Y:S02]  /*72c0*/  LOP3.LUT R12, R12, 0x40, RZ, 0xc0, !PT ;  /* 0x000000400c0c7812 */ /* 0x000fe400078ec0ff */
[----:B------:R-:W-:Y:S01]  /*72d0*/  LOP3.LUT R13, R13, 0x1000, RZ, 0xc0, !PT ;  /* 0x000010000d0d7812 */ /* 0x000fe200078ec0ff */
[----:B------:R-:W-:-:S07]  /*72e0*/  VIADD R19, R11, 0x1 ;  /* 0x000000010b137836 */ /* 0x000fce0000000000 */
.L_x_177:
[----:B------:R-:W-:-:S03]  /*72f0*/  UMOV UR7, 0xffffffff ;  /* 0xffffffff00077882 */ /* 0x000fc60000000000 */
[----:B------:R-:W-:Y:S05]  /*7300*/  BRA.DIV UR7, `(.L_x_167) ;  /* 0x0000000e07b07947 */ /* 0x000fea000b800000 */
[----:B------:R-:W-:-:S13]  /*7310*/  ELECT P6, URZ, PT ;  /* 0x00000000003f782f */ /* 0x000fda00038c0000 */
.L_x_187:
[----:B------:R-:W0:Y:S01]  /*7320*/  LDC R4, c[0x0][0x28c] ;  /* 0x0000a300ff047b82 */ /* 0x000e220000000800 */
[----:B------:R-:W-:Y:S01]  /*7330*/  BSSY B1, `(.L_x_168) ;  /* 0x0000044000017945 */ /* 0x000fe20003800000 */
[----:B0-----:R-:W-:-:S13]  /*7340*/  ISETP.LT.OR P6, PT, R4, 0x1, !P6 ;  /* 0x000000010400780c */ /* 0x001fda00077c1670 */
[----:B------:R-:W-:Y:S05]  /*7350*/  @P6 BRA `(.L_x_169) ;  /* 0x0000000400046947 */ /* 0x000fea0003800000 */
[----:B------:R-:W-:Y:S02]  /*7360*/  IMAD.SHL.U32 R20, R20, 0x80, RZ ;  /* 0x0000008014147824 */ /* 0x000fe400078e00ff */
[----:B------:R-:W-:Y:S02]  /*7370*/  IMAD R21, R21, 0x80, R12 ;  /* 0x0000008015157824 */ /* 0x000fe400078e020c */
[----:B------:R-:W-:Y:S02]  /*7380*/  IMAD.MOV.U32 R22, RZ, RZ, RZ ;  /* 0x000000ffff167224 */ /* 0x000fe400078e00ff */
[----:B------:R-:W-:Y:S02]  /*7390*/  IMAD.MOV.U32 R4, RZ, RZ, R19 ;  /* 0x000000ffff047224 */ /* 0x000fe400078e0013 */
[----:B------:R-:W-:Y:S02]  /*73a0*/  IMAD.MOV.U32 R5, RZ, RZ, R3 ;  /* 0x000000ffff057224 */ /* 0x000fe400078e0003 */
[----:B------:R-:W-:-:S07]  /*73b0*/  IMAD.MOV.U32 R6, RZ, RZ, R8 ;  /* 0x000000ffff067224 */ /* 0x000fce00078e0008 */
.L_x_172:
[----:B------:R-:W0:Y:S01]  /*73c0*/  S2R R15, SR_CgaCtaId ;  /* 0x00000000000f7919 */ /* 0x000e220000008800 */
[----:B------:R-:W-:Y:S02]  /*73d0*/  MOV R14, 0x400 ;  /* 0x00000400000e7802 */ /* 0x000fe40000000f00 */
[----:B------:R-:W-:Y:S02]  /*73e0*/  ISETP.NE.AND P1, PT, R0, RZ, PT ;  /* 0x000000ff0000720c */ /* 0x000fe40003f25270 */
[----:B0-----:R-:W-:Y:S02]  /*73f0*/  LEA R25, R15, R14, 0x18 ;  /* 0x0000000e0f197211 */ /* 0x001fe400078ec0ff */
[----:B------:R-:W-:-:S09]  /*7400*/  SHF.L.U32 R14, R5, 0x1f, RZ ;  /* 0x0000001f050e7819 */ /* 0x000fd200000006ff */
[----:B------:R-:W0:Y:S01]  /*7410*/  @!P1 LDC R15, c[0x0][0x500] ;  /* 0x00014000ff0f9b82 */ /* 0x000e220000000800 */
[----:B------:R-:W-:-:S04]  /*7420*/  IMAD R23, R6, 0x8, R25 ;  /* 0x0000000806177824 */ /* 0x000fc800078e0219 */
[----:B------:R-:W1:Y:S02]  /*7430*/  SYNCS.PHASECHK.TRANS64.TRYWAIT P0, [R23+URZ+0x18], R14 ;  /* 0x0000180e170075a7 */ /* 0x000e64000800017f */
[----:B-1----:R-:W-:Y:S05]  /*7440*/  @!P0 BRA `(.L_x_170) ;  /* 0x0000000c00808947 */ /* 0x002fea0003800000 */
.L_x_188:
[----:B-1----:R-:W-:Y:S01]  /*7450*/  PRMT R14, R9, 0x9910, RZ ;  /* 0x00009910090e7816 */ /* 0x002fe200000000ff */
[----:B0-----:R0:W-:Y:S03]  /*7460*/  @!P1 SYNCS.ARRIVE.TRANS64 RZ, [R23+URZ], R15 ;  /* 0x0000000f17ff99a7 */ /* 0x0011e6000800003f */
[----:B------:R-:W-:-:S13]  /*7470*/  ISETP.NE.AND P0, PT, R14, 0x2, PT ;  /* 0x000000020e00780c */ /* 0x000fda0003f05270 */
[----:B0-----:R-:W-:Y:S05]  /*7480*/  @P0 BRA `(.L_x_171) ;  /* 0x0000000000040947 */ /* 0x001fea0003800000 */
[----:B------:R-:W-:Y:S01]  /*7490*/  BPT.TRAP 0x1 ;  /* 0x000000040000795c */ /* 0x000fe20000300000 */
.L_x_171:
[----:B------:R-:W-:Y:S01]  /*74a0*/  IMAD R14, R6, 0x8000, R25 ;  /* 0x00008000060e7824 */ /* 0x000fe200078e0219 */
[----:B------:R-:W-:Y:S01]  /*74b0*/  R2UR UR34, R22 ;  /* 0x00000000162272ca */ /* 0x000fe200000e0000 */
[----:B------:R-:W-:Y:S01]  /*74c0*/  VIADD R4, R4, 0xffffffff ;  /* 0xffffffff04047836 */ /* 0x000fe20000000000 */
[----:B------:R-:W-:Y:S01]  /*74d0*/  R2UR UR33, R23 ;  /* 0x00000000172172ca */ /* 0x000fe200000e0000 */
[----:B------:R-:W-:Y:S01]  /*74e0*/  UIADD3 UR14, UP0, UR30, 0xf0, URZ ;  /* 0x000000f01e0e7890 */ /* 0x000fe2000ff1e03f */
[----:B------:R-:W-:Y:S01]  /*74f0*/  R2UR UR24, R14 ;  /* 0x000000000e1872ca */ /* 0x000fe200000e0000 */
[----:B------:R-:W-:Y:S01]  /*7500*/  IMAD R14, R6, 0x4000, R13 ;  /* 0x00004000060e7824 */ /* 0x000fe200078e020d */
[----:B------:R-:W-:Y:S01]  /*7510*/  R2UR UR36, R7 ;  /* 0x00000000072472ca */ /* 0x000fe200000e0000 */
[----:B------:R-:W-:Y:S01]  /*7520*/  UIADD3 UR42, UP1, UR30, 0x1f0, URZ ;  /* 0x000001f01e2a7890 */ /* 0x000fe2000ff3e03f */
[----:B------:R-:W-:Y:S01]  /*7530*/  R2UR UR35, R20 ;  /* 0x00000000142372ca */ /* 0x000fe200000e0000 */
[----:B------:R-:W-:Y:S01]  /*7540*/  IMAD R14, R14, 0x2, R25 ;  /* 0x000000020e0e7824 */ /* 0x000fe200078e0219 */
[----:B------:R-:W-:Y:S01]  /*7550*/  R2UR UR19, R21 ;  /* 0x00000000151372ca */ /* 0x000fe200000e0000 */
[----:B------:R-:W-:Y:S01]  /*7560*/  UIADD3.X UR15, URZ, UR31, URZ, UP0, !UPT ;  /* 0x0000001f3f0f7290 */ /* 0x000fe200087fe43f */
[----:B------:R-:W-:Y:S01]  /*7570*/  ISETP.GT.AND P1, PT, R4, 0x1, PT ;  /* 0x000000010400780c */ /* 0x000fe20003f24270 */
[----:B------:R-:W-:Y:S01]  /*7580*/  UIADD3 UR26, UR34, 0x40, URZ ;  /* 0x00000040221a7890 */ /* 0x000fe2000fffe03f */
[----:B------:R-:W-:Y:S01]  /*7590*/  R2UR UR8, R14 ;  /* 0x000000000e0872ca */ /* 0x000fe200000e0000 */
[----:B------:R-:W-:Y:S01]  /*75a0*/  UIADD3.X UR43, URZ, UR31, URZ, UP1, !UPT ;  /* 0x0000001f3f2b7290 */ /* 0x000fe20008ffe43f */
[----:B------:R-:W-:Y:S01]  /*75b0*/  VIADD R6, R6, 0x1 ;  /* 0x0000000106067836 */ /* 0x000fe20000000000 */
[----:B------:R-:W-:Y:S01]  /*75c0*/  UIADD3 UR32, UR24, 0x100, URZ ;  /* 0x0000010018207890 */ /* 0x000fe2000fffe03f */
[----:B------:R-:W-:Y:S01]  /*75d0*/  VIADD R22, R22, 0x80 ;  /* 0x0000008016167836 */ /* 0x000fe20000000000 */
[----:B------:R-:W-:Y:S01]  /*75e0*/  UIADD3 UR24, UR24, 0x4100, URZ ;  /* 0x0000410018187890 */ /* 0x000fe2000fffe03f */
[----:B------:R-:W-:Y:S01]  /*75f0*/  UMOV UR22, 0x0 ;  /* 0x0000000000167882 */ /* 0x000fe20000000000 */
[----:B------:R-:W-:Y:S01]  /*7600*/  UMOV UR23, 0x10000000 ;  /* 0x1000000000177882 */ /* 0x000fe20000000000 */
[----:B------:R-:W-:Y:S01]  /*7610*/  ISETP.NE.AND P0, PT, R6, 0x3, PT ;  /* 0x000000030600780c */ /* 0x000fe20003f05270 */
[----:B------:R-:W-:Y:S01]  /*7620*/  UMOV UR25, UR33 ;  /* 0x0000002100197c82 */ /* 0x000fe20008000000 */
[----:B------:R-:W-:Y:S01]  /*7630*/  UMOV UR28, UR36 ;  /* 0x00000024001c7c82 */ /* 0x000fe20008000000 */
[----:B------:R-:W-:-:S02]  /*7640*/  UMOV UR27, UR35 ;  /* 0x00000023001b7c82 */ /* 0x000fc40008000000 */
[----:B------:R-:W-:Y:S01]  /*7650*/  UIADD3 UR16, UR8, 0x18100, URZ ;  /* 0x0001810008107890 */ /* 0x000fe2000fffe03f */
[----:B------:R0:W-:Y:S01]  /*7660*/  UTMALDG.3D [UR32], [UR14], desc[UR22] ;  /* 0x000016200e0075b4 */ /* 0x0001e20008011000 */
[----:B------:R-:W-:Y:S01]  /*7670*/  UIADD3 UR8, UR8, 0x1c100, URZ ;  /* 0x0001c10008087890 */ /* 0x000fe2000fffe03f */
[----:B------:R-:W-:Y:S01]  /*7680*/  SEL R14, RZ, 0x1, P0 ;  /* 0x00000001ff0e7807 */ /* 0x000fe20000000000 */
[----:B------:R-:W-:Y:S01]  /*7690*/  UMOV UR7, 0x30000 ;  /* 0x0003000000077882 */ /* 0x000fe20000000000 */
[----:B------:R-:W-:Y:S01]  /*76a0*/  UMOV UR17, UR33 ;  /* 0x0000002100117c82 */ /* 0x000fe20008000000 */
[----:B------:R-:W-:Y:S01]  /*76b0*/  UMOV UR18, UR34 ;  /* 0x0000002200127c82 */ /* 0x000fe20008000000 */
[----:B------:R-:W-:Y:S01]  /*76c0*/  UMOV UR20, UR36 ;  /* 0x0000002400147c82 */ /* 0x000fe20008000000 */
[----:B------:R-:W-:Y:S01]  /*76d0*/  UMOV UR9, UR33 ;  /* 0x0000002100097c82 */ /* 0x000fe20008000000 */
[----:B------:R-:W-:Y:S01]  /*76e0*/  UMOV UR11, UR19 ;  /* 0x00000013000b7c82 */ /* 0x000fe20008000000 */
[----:B------:R-:W-:Y:S01]  /*76f0*/  UMOV UR12, UR36 ;  /* 0x00000024000c7c82 */ /* 0x000fe20008000000 */
[----:B------:R0:W-:Y:S01]  /*7700*/  UTMALDG.3D [UR24], [UR14], desc[UR22] ;  /* 0x000016180e0075b4 */ /* 0x0001e20008011000 */
[----:B------:R-:W-:Y:S01]  /*7710*/  UMOV UR10, UR26 ;  /* 0x0000001a000a7c82 */ /* 0x000fe20008000000 */
[----:B------:R-:W-:-:S02]  /*7720*/  LOP3.LUT R5, R5, R14, RZ, 0x3c, !PT ;  /* 0x0000000e05057212 */ /* 0x000fc400078e3cff */
[----:B------:R-:W-:Y:S01]  /*7730*/  SEL R6, R6, RZ, P0 ;  /* 0x000000ff06067207 */ /* 0x000fe20000000000 */
[----:B------:R0:W-:Y:S01]  /*7740*/  UTMALDG.3D.MULTICAST [UR16], [UR42], UR7, desc[UR22] ;  /* 0x000016102a0073b4 */ /* 0x0001e20008011807 */
[----:B------:R0:W-:Y:S02]  /*7750*/  UTMALDG.3D.MULTICAST [UR8], [UR42], UR7, desc[UR22] ;  /* 0x000016082a0073b4 */ /* 0x0001e40008011807 */
[----:B0-----:R-:W-:Y:S05]  /*7760*/  @P1 BRA `(.L_x_172) ;  /* 0xfffffffc00141947 */ /* 0x001fea000383ffff */
.L_x_169:
[----:B------:R-:W-:Y:S05]  /*7770*/  BSYNC B1 ;  /* 0x0000000000017941 */ /* 0x000fea0003800000 */
.L_x_168:
[----:B------:R-:W-:Y:S01]  /*7780*/  LOP3.LUT P1, RZ, R10, 0xff, RZ, 0xc0, !PT ;  /* 0x000000ff0aff7812 */ /* 0x000fe2000782c0ff */
[C---:B------:R-:W-:Y:S01]  /*7790*/  IMAD.IADD R7, R11.reuse, 0x1, R8 ;  /* 0x000000010b077824 */ /* 0x040fe200078e0208 */
[----:B------:R-:W-:Y:S01]  /*77a0*/  ULDC.64 UR8, c[0x0][0x650] ;  /* 0x0001940000087ab9 */ /* 0x000fe20000000a00 */
[----:B------:R-:W-:Y:S01]  /*77b0*/  ISETP.GE.U32.AND P2, PT, R11, 0x3, PT ;  /* 0x000000030b00780c */ /* 0x000fe20003f46070 */
[----:B------:R-:W-:Y:S01]  /*77c0*/  BSSY B1, `(.L_x_173) ;  /* 0x000006c000017945 */ /* 0x000fe20003800000 */
[----:B------:R-:W-:Y:S01]  /*77d0*/  IMAD.MOV.U32 R20, RZ, RZ, -0x1 ;  /* 0xffffffffff147424 */ /* 0x000fe200078e00ff */
[----:B------:R-:W-:Y:S01]  /*77e0*/  ISETP.GT.U32.AND P0, PT, R7, 0x2, PT ;  /* 0x000000020700780c */ /* 0x000fe20003f04070 */
[----:B------:R-:W-:Y:S01]  /*77f0*/  IMAD.MOV.U32 R21, RZ, RZ, -0x1 ;  /* 0xffffffffff157424 */ /* 0x000fe200078e00ff */
[----:B------:R-:W-:Y:S02]  /*7800*/  PRMT R10, RZ, 0x7610, R10 ;  /* 0x00007610ff0a7816 */ /* 0x000fe4000000000a */
[----:B------:R-:W-:-:S03]  /*7810*/  ISETP.LT.U32.AND P0, PT, R11, 0x3, P0 ;  /* 0x000000030b00780c */ /* 0x000fc60000701070 */
[----:B------:R-:W0:Y:S01]  /*7820*/  @P1 S2R R5, SR_CgaCtaId ;  /* 0x0000000000051919 */ /* 0x000e220000008800 */
[----:B------:R-:W-:-:S04]  /*7830*/  @P1 MOV R4, 0x400 ;  /* 0x0000040000041802 */ /* 0x000fc80000000f00 */
[----:B0-----:R-:W-:Y:S01]  /*7840*/  @P1 LEA R6, R5, R4, 0x18 ;  /* 0x0000000405061211 */ /* 0x001fe200078ec0ff */
[----:B------:R-:W-:Y:S01]  /*7850*/  IMAD.WIDE.U32 R4, R7, -0x55555555, RZ ;  /* 0xaaaaaaab07047825 */ /* 0x000fe200078e00ff */
[----:B------:R-:W-:Y:S02]  /*7860*/  SEL R4, RZ, 0x1, !P0 ;  /* 0x00000001ff047807 */ /* 0x000fe40004000000 */
[----:B------:R0:W-:Y:S01]  /*7870*/  @P1 SYNCS.ARRIVE.TRANS64.A1T0 RZ, [R6+URZ+0x48], RZ ;  /* 0x000048ff06ff19a7 */ /* 0x0001e2000810003f */
[----:B------:R-:W-:Y:S02]  /*7880*/  IADD3 R16, P1, R16, UR38, RZ ;  /* 0x0000002610107c10 */ /* 0x000fe4000ff3e0ff */
[----:B------:R-:W-:Y:S02]  /*7890*/  LOP3.LUT R3, R3, R4, RZ, 0x3c, !PT ;  /* 0x0000000403037212 */ /* 0x000fe400078e3cff */
[----:B------:R-:W-:Y:S02]  /*78a0*/  IADD3.X R17, R17, UR41, RZ, P1, !PT ;  /* 0x0000002911117c10 */ /* 0x000fe40008ffe4ff */
[----:B------:R-:W-:-:S02]  /*78b0*/  ISETP.GE.U32.AND P0, PT, R16, UR8, PT ;  /* 0x0000000810007c0c */ /* 0x000fc4000bf06070 */
[----:B0-----:R-:W-:Y:S02]  /*78c0*/  SHF.R.U32.HI R6, RZ, 0x1, R5 ;  /* 0x00000001ff067819 */ /* 0x001fe40000011605 */
[----:B------:R-:W-:Y:S02]  /*78d0*/  ISETP.GE.U32.AND.EX P0, PT, R17, UR9, PT, P0 ;  /* 0x0000000911007c0c */ /* 0x000fe4000bf06100 */
[----:B------:R-:W-:Y:S01]  /*78e0*/  @P2 LOP3.LUT R3, R3, 0x1, R6, 0x78, !PT ;  /* 0x0000000103032812 */ /* 0x000fe200078e7806 */
[----:B------:R-:W-:Y:S01]  /*78f0*/  IMAD R8, R6, -0x3, R7 ;  /* 0xfffffffd06087824 */ /* 0x000fe200078e0207 */
[----:B------:R-:W-:Y:S01]  /*7900*/  PRMT R4, RZ, 0x7610, R4 ;  /* 0x00007610ff047816 */ /* 0x000fe20000000004 */
[----:B------:R-:W-:-:S08]  /*7910*/  IMAD.MOV.U32 R7, RZ, RZ, -0x1 ;  /* 0xffffffffff077424 */ /* 0x000fd000078e00ff */
[----:B------:R-:W-:Y:S05]  /*7920*/  @P0 BRA `(.L_x_174) ;  /* 0x0000000400540947 */ /* 0x000fea0003800000 */
[----:B------:R-:W0:Y:S01]  /*7930*/  S2R R15, SR_CTAID.X ;  /* 0x00000000000f7919 */ /* 0x000e220000002500 */
[----:B------:R-:W-:Y:S01]  /*7940*/  ULDC.64 UR8, c[0x0][0x628] ;  /* 0x00018a0000087ab9 */ /* 0x000fe20000000a00 */
[----:B------:R-:W-:Y:S01]  /*7950*/  ULDC UR10, c[0x0][0x630] ;  /* 0x00018c00000a7ab9 */ /* 0x000fe20000000800 */
[----:B------:R-:W-:Y:S01]  /*7960*/  ISETP.NE.U32.AND P0, PT, RZ, UR8, PT ;  /* 0x00000008ff007c0c */ /* 0x000fe2000bf05070 */
[----:B------:R-:W1:Y:S01]  /*7970*/  S2R R20, SR_CTAID.Y ;  /* 0x0000000000147919 */ /* 0x000e620000002600 */
[----:B------:R-:W-:Y:S01]  /*7980*/  ULDC UR11, c[0x0][0x150] ;  /* 0x00005400000b7ab9 */ /* 0x000fe20000000800 */
[----:B------:R-:W-:Y:S01]  /*7990*/  IMAD.MOV.U32 R4, RZ, RZ, R16 ;  /* 0x000000ffff047224 */ /* 0x000fe200078e0010 */
[----:B------:R-:W-:Y:S01]  /*79a0*/  ISETP.NE.AND.EX P0, PT, RZ, UR9, PT, P0 ;  /* 0x00000009ff007c0c */ /* 0x000fe2000bf05300 */
[----:B------:R-:W-:Y:S01]  /*79b0*/  IMAD.MOV.U32 R5, RZ, RZ, R17 ;  /* 0x000000ffff057224 */ /* 0x000fe200078e0011 */
[----:B0-----:R-:W-:-:S11]  /*79c0*/  I2FP.F32.U32 R22, R15 ;  /* 0x0000000f00167245 */ /* 0x001fd60000201000 */
[----:B------:R-:W-:Y:S05]  /*79d0*/  @!P0 BRA `(.L_x_175) ;  /* 0x0000000000288947 */ /* 0x000fea0003800000 */
[----:B------:R-:W-:Y:S02]  /*79e0*/  ULDC UR7, c[0x0][0x634] ;  /* 0x00018d0000077ab9 */ /* 0x000fe40000000800 */
[----:B------:R-:W-:-:S05]  /*79f0*/  IADD3 R5, P0, R16, UR7, RZ ;  /* 0x0000000710057c10 */ /* 0x000fca000ff1e0ff */
[----:B------:R-:W-:-:S04]  /*7a00*/  IMAD.X R21, RZ, RZ, R17, P0 ;  /* 0x000000ffff157224 */ /* 0x000fc800000e0611 */
[----:B------:R-:W-:-:S04]  /*7a10*/  IMAD.WIDE.U32 R6, R21, UR8, RZ ;  /* 0x0000000815067c25 */ /* 0x000fc8000f8e00ff */
[----:B------:R-:W-:-:S04]  /*7a20*/  IMAD.WIDE.U32 R6, P0, R5, UR9, R6 ;  /* 0x0000000905067c25 */ /* 0x000fc8000f800006 */
[----:B------:R-:W-:-:S04]  /*7a30*/  IMAD.WIDE.U32 R4, R5, UR8, RZ ;  /* 0x0000000805047c25 */ /* 0x000fc8000f8e00ff */
[----:B------:R-:W-:Y:S01]  /*7a40*/  IMAD.MOV.U32 R4, RZ, RZ, R7 ;  /* 0x000000ffff047224 */ /* 0x000fe200078e0007 */
[----:B------:R-:W-:Y:S01]  /*7a50*/  IADD3 RZ, P1, R5, R6, RZ ;  /* 0x0000000605ff7210 */ /* 0x000fe20007f3e0ff */
[----:B------:R-:W-:-:S04]  /*7a60*/  IMAD.X R5, RZ, RZ, RZ, P0 ;  /* 0x000000ffff057224 */ /* 0x000fc800000e06ff */
[----:B------:R-:W-:-:S08]  /*7a70*/  IMAD.WIDE.U32.X R4, R21, UR9, R4, P1 ;  /* 0x0000000915047c25 */ /* 0x000fd000088e0404 */
.L_x_175:
[--C-:B------:R-:W-:Y:S01]  /*7a80*/  SHF.R.U64 R14, R4, UR10, R5.reuse ;  /* 0x0000000a040e7c19 */ /* 0x100fe20008001205 */
[----:B------:R-:W-:Y:S01]  /*7a90*/  FMUL R22, R22, UR11 ;  /* 0x0000000b16167c20 */ /* 0x000fe20008400000 */
[----:B------:R-:W-:Y:S01]  /*7aa0*/  SHF.R.U32.HI R4, RZ, UR10, R5 ;  /* 0x0000000aff047c19 */ /* 0x000fe20008011605 */
[----:B------:R-:W0:Y:S01]  /*7ab0*/  LDC R6, c[0x0][0x144] ;  /* 0x00005100ff067b82 */ /* 0x000e220000000800 */
[----:B------:R-:W-:Y:S01]  /*7ac0*/  IADD3 R5, P0, RZ, -R14, RZ ;  /* 0x8000000eff057210 */ /* 0x000fe20007f1e0ff */
[----:B------:R-:W-:Y:S01]  /*7ad0*/  ULDC UR7, c[0x0][0x154] ;  /* 0x0000550000077ab9 */ /* 0x000fe20000000800 */
[----:B-1----:R-:W-:Y:S01]  /*7ae0*/  I2FP.F32.U32 R7, R20 ;  /* 0x0000001400077245 */ /* 0x002fe20000201000 */
[----:B------:R-:W1:Y:S01]  /*7af0*/  F2I.U32.TRUNC.NTZ R22, R22 ;  /* 0x0000001600167305 */ /* 0x000e62000020f000 */
[----:B------:R-:W-:Y:S01]  /*7b00*/  ULDC.64 UR8, c[0x0][0x620] ;  /* 0x0001880000087ab9 */ /* 0x000fe20000000a00 */
[----:B------:R-:W-:Y:S01]  /*7b10*/  IMAD.X R4, RZ, RZ, ~R4, P0 ;  /* 0x000000ffff047224 */ /* 0x000fe200000e0e04 */
[----:B------:R-:W-:Y:S01]  /*7b20*/  ISETP.NE.AND P2, PT, R2, 0x1, PT ;  /* 0x000000010200780c */ /* 0x000fe20003f45270 */
[----:B------:R-:W-:Y:S01]  /*7b30*/  FMUL R23, R7, UR7 ;  /* 0x0000000707177c20 */ /* 0x000fe20008400000 */
[----:B------:R-:W2:Y:S01]  /*7b40*/  LDC R25, c[0x0][0x148] ;  /* 0x00005200ff197b82 */ /* 0x000ea20000000800 */
[----:B------:R-:W-:Y:S01]  /*7b50*/  IMAD R4, R4, UR8, RZ ;  /* 0x0000000804047c24 */ /* 0x000fe2000f8e02ff */
[----:B------:R-:W-:-:S03]  /*7b60*/  ULDC UR7, c[0x0][0x618] ;  /* 0x0001860000077ab9 */ /* 0x000fc60000000800 */
[----:B------:R-:W3:Y:S01]  /*7b70*/  F2I.U32.TRUNC.NTZ R23, R23 ;  /* 0x0000001700177305 */ /* 0x000ee2000020f000 */
[C---:B------:R-:W-:Y:S02]  /*7b80*/  IMAD R7, R5.reuse, UR9, R4 ;  /* 0x0000000905077c24 */ /* 0x040fe4000f8e0204 */
[----:B------:R-:W-:Y:S01]  /*7b90*/  IMAD.WIDE.U32 R4, R5, UR8, R16 ;  /* 0x0000000805047c25 */ /* 0x000fe2000f8e0010 */
[----:B------:R-:W-:Y:S02]  /*7ba0*/  ULDC.64 UR8, c[0x0][0x640] ;  /* 0x0001900000087ab9 */ /* 0x000fe40000000a00 */
[----:B------:R-:W-:Y:S01]  /*7bb0*/  ISETP.NE.U32.AND P0, PT, RZ, UR8, PT ;  /* 0x00000008ff007c0c */ /* 0x000fe2000bf05070 */
[----:B------:R-:W-:Y:S02]  /*7bc0*/  IMAD.IADD R5, R5, 0x1, R7 ;  /* 0x0000000105057824 */ /* 0x000fe400078e0207 */
[----:B-1----:R-:W-:Y:S01]  /*7bd0*/  IMAD.MOV R22, RZ, RZ, -R22 ;  /* 0x000000ffff167224 */ /* 0x002fe200078e0a16 */
[----:B------:R-:W-:-:S02]  /*7be0*/  ISETP.NE.AND.EX P0, PT, RZ, UR9, PT, P0 ;  /* 0x00000009ff007c0c */ /* 0x000fc4000bf05300 */
[----:B------:R-:W-:Y:S01]  /*7bf0*/  SHF.R.U64 R21, R4, UR7, R5 ;  /* 0x0000000704157c19 */ /* 0x000fe20008001205 */
[----:B0-----:R-:W-:Y:S01]  /*7c00*/  IMAD R15, R6, R22, R15 ;  /* 0x00000016060f7224 */ /* 0x001fe200078e020f */
[----:B------:R-:W-:Y:S01]  /*7c10*/  SHF.R.U32.HI R4, RZ, UR7, R5 ;  /* 0x00000007ff047c19 */ /* 0x000fe20008011605 */
[----:B------:R-:W-:Y:S01]  /*7c20*/  ULDC UR7, c[0x0][0x608] ;  /* 0x0001820000077ab9 */ /* 0x000fe20000000800 */
[----:B---3--:R-:W-:Y:S02]  /*7c30*/  IMAD.MOV R6, RZ, RZ, -R23 ;  /* 0x000000ffff067224 */ /* 0x008fe400078e0a17 */
[--C-:B------:R-:W-:Y:S02]  /*7c40*/  SHF.R.U64 R22, R21, UR7, R4.reuse ;  /* 0x0000000715167c19 */ /* 0x100fe40008001204 */
[----:B------:R-:W-:Y:S01]  /*7c50*/  SHF.R.U32.HI R5, RZ, UR7, R4 ;  /* 0x00000007ff057c19 */ /* 0x000fe20008011604 */
[----:B------:R-:W-:Y:S01]  /*7c60*/  ULDC UR7, c[0x0][0x658] ;  /* 0x0001960000077ab9 */ /* 0x000fe20000000800 */
[----:B--2---:R-:W-:-:S02]  /*7c70*/  @P2 IMAD R15, R25, R6, R20 ;  /* 0x00000006190f2224 */ /* 0x004fc400078e0214 */
[--C-:B------:R-:W-:Y:S02]  /*7c80*/  SHF.R.U64 R20, R22, UR7, R5.reuse ;  /* 0x0000000716147c19 */ /* 0x100fe40008001205 */
[----:B------:R-:W-:-:S03]  /*7c90*/  SHF.R.U32.HI R23, RZ, UR7, R5 ;  /* 0x00000007ff177c19 */ /* 0x000fc60008011605 */
[----:B------:R-:W-:Y:S02]  /*7ca0*/  IMAD.MOV.U32 R6, RZ, RZ, R20 ;  /* 0x000000ffff067224 */ /* 0x000fe400078e0014 */
[----:B------:R-:W-:Y:S01]  /*7cb0*/  IMAD.MOV.U32 R5, RZ, RZ, R23 ;  /* 0x000000ffff057224 */ /* 0x000fe200078e0017 */
[----:B------:R-:W-:Y:S06]  /*7cc0*/  @!P0 BRA `(.L_x_176) ;  /* 0x00000000002c8947 */ /* 0x000fec0003800000 */
        /* <DEDUP_REMOVED lines=9> */
[----:B------:R-:W-:-:S04]  /*7d60*/  IMAD.WIDE.U32.X R4, R23, UR9, R4, P1 ;  /* 0x0000000917047c25 */ /* 0x000fc800088e0404 */
[----:B------:R-:W-:-:S07]  /*7d70*/  IMAD.MOV.U32 R6, RZ, RZ, R4 ;  /* 0x000000ffff067224 */ /* 0x000fce00078e0004 */
.L_x_176:
[----:B------:R-:W-:Y:S01]  /*7d80*/  ULDC UR7, c[0x0][0x648] ;  /* 0x0001920000077ab9 */ /* 0x000fe20000000800 */
[----:B------:R-:W-:Y:S01]  /*7d90*/  LOP3.LUT R4, R22, UR6, RZ, 0xc0, !PT ;  /* 0x0000000616047c12 */ /* 0x000fe2000f8ec0ff */
[----:B------:R-:W-:Y:S01]  /*7da0*/  ULDC UR8, c[0x0][0x610] ;  /* 0x0001840000087ab9 */ /* 0x000fe20000000800 */
[----:B------:R-:W-:Y:S01]  /*7db0*/  SHF.R.U64 R5, R6, UR7, R5 ;  /* 0x0000000706057c19 */ /* 0x000fe20008001205 */
[----:B------:R-:W-:Y:S01]  /*7dc0*/  ULDC UR7, c[0x0][0x638] ;  /* 0x00018e0000077ab9 */ /* 0x000fe20000000800 */
[----:B------:R-:W-:-:S03]  /*7dd0*/  LOP3.LUT R21, R21, UR4, RZ, 0xc0, !PT ;  /* 0x0000000415157c12 */ /* 0x000fc6000f8ec0ff */
[----:B------:R-:W-:Y:S02]  /*7de0*/  IMAD.MOV R7, RZ, RZ, -R5 ;  /* 0x000000ffff077224 */ /* 0x000fe400078e0a05 */
[----:B------:R-:W-:Y:S02]  /*7df0*/  IMAD R4, R5, UR5, R4 ;  /* 0x0000000505047c24 */ /* 0x000fe4000f8e0204 */
[----:B------:R-:W-:Y:S01]  /*7e00*/  IMAD R20, R7, UR7, R20 ;  /* 0x0000000707147c24 */ /* 0x000fe2000f8e0214 */
[----:B------:R-:W-:Y:S01]  /*7e10*/  ULDC UR7, c[0x0][0x600] ;  /* 0x0001800000077ab9 */ /* 0x000fe20000000800 */
[----:B------:R-:W-:Y:S02]  /*7e20*/  IMAD R15, R4, UR8, R15 ;  /* 0x00000008040f7c24 */ /* 0x000fe4000f8e020f */
[----:B------:R-:W-:Y:S02]  /*7e30*/  IMAD R20, R20, UR7, R21 ;  /* 0x0000000714147c24 */ /* 0x000fe4000f8e0215 */
[----:B------:R-:W-:-:S02]  /*7e40*/  IMAD.MOV.U32 R4, RZ, RZ, 0x1 ;  /* 0x00000001ff047424 */ /* 0x000fc400078e00ff */
[----:B------:R-:W-:Y:S01]  /*7e50*/  IMAD.MOV.U32 R7, RZ, RZ, R14 ;  /* 0x000000ffff077224 */ /* 0x000fe200078e000e */
[----:B------:R-:W-:Y:S02]  /*7e60*/  SEL R21, R20, R15, !P2 ;  /* 0x0000000f14157207 */ /* 0x000fe40005000000 */
[----:B------:R-:W-:-:S07]  /*7e70*/  SEL R20, R15, R20, !P2 ;  /* 0x000000140f147207 */ /* 0x000fce0005000000 */
.L_x_174:
[----:B------:R-:W-:Y:S05]  /*7e80*/  BSYNC B1 ;  /* 0x0000000000017941 */ /* 0x000fea0003800000 */
.L_x_173:
[----:B------:R-:W-:-:S13]  /*7e90*/  LOP3.LUT P0, RZ, R4, 0xff, RZ, 0xc0, !PT ;  /* 0x000000ff04ff7812 */ /* 0x000fda000780c0ff */
[----:B------:R-:W-:Y:S05]  /*7ea0*/  @P0 BRA `(.L_x_177) ;  /* 0xfffffff400100947 */ /* 0x000fea000383ffff */
[----:B------:R-:W-:Y:S05]  /*7eb0*/  BSYNC B0 ;  /* 0x0000000000007941 */ /* 0x000fea0003800000 */
.L_x_166:
[----:B------:R-:W-:-:S03]  /*7ec0*/  UMOV UR7, 0xffffffff ;  /* 0xffffffff00077882 */ /* 0x000fc60000000000 */
[----:B------:R-:W-:Y:S05]  /*7ed0*/  BRA.DIV UR7, `(.L_x_178) ;  /* 0x0000000207f07947 */ /* 0x000fea000b800000 */
[----:B------:R-:W-:-:S13]  /*7ee0*/  ELECT P6, URZ, PT ;  /* 0x00000000003f782f */ /* 0x000fda00038c0000 */
.L_x_191:
[----:B------:R-:W-:Y:S04]  /*7ef0*/  BSSY B0, `(.L_x_179) ;  /* 0x0000022000007945 */ /* 0x000fe80003800000 */
[----:B------:R-:W-:Y:S05]  /*7f00*/  @!P6 BRA `(.L_x_180) ;  /* 0x000000000080e947 */ /* 0x000fea0003800000 */
[----:B------:R-:W-:-:S04]  /*7f10*/  LOP3.LUT R18, R18, 0x2, RZ, 0xfc, !PT ;  /* 0x0000000212127812 */ /* 0x000fc800078efcff */
[----:B------:R-:W-:-:S13]  /*7f20*/  ISETP.NE.AND P0, PT, R18, 0x3, PT ;  /* 0x000000031200780c */ /* 0x000fda0003f05270 */
[----:B------:R-:W-:Y:S05]  /*7f30*/  @!P0 BRA `(.L_x_181) ;  /* 0x0000000000048947 */ /* 0x000fea0003800000 */
[----:B------:R-:W-:Y:S01]  /*7f40*/  BPT.TRAP 0x1 ;  /* 0x000000040000795c */ /* 0x000fe20000300000 */
.L_x_181:
[----:B------:R-:W0:Y:S01]  /*7f50*/  S2R R5, SR_CgaCtaId ;  /* 0x0000000000057919 */ /* 0x000e220000008800 */
[----:B------:R-:W-:Y:S02]  /*7f60*/  MOV R0, 0x400 ;  /* 0x0000040000007802 */ /* 0x000fe40000000f00 */
[----:B------:R-:W-:Y:S02]  /*7f70*/  SHF.L.U32 R2, R3, 0x1f, RZ ;  /* 0x0000001f03027819 */ /* 0x000fe400000006ff */
[----:B0-----:R-:W-:-:S05]  /*7f80*/  LEA R5, R5, R0, 0x18 ;  /* 0x0000000005057211 */ /* 0x001fca00078ec0ff */
[----:B------:R-:W-:-:S04]  /*7f90*/  VIADD R5, R5, 0x18 ;  /* 0x0000001805057836 */ /* 0x000fc80000000000 */
[C---:B------:R-:W-:Y:S02]  /*7fa0*/  IMAD R7, R8.reuse, 0x8, R5 ;  /* 0x0000000808077824 */ /* 0x040fe400078e0205 */
[----:B------:R-:W-:Y:S02]  /*7fb0*/  VIADD R8, R8, 0x1 ;  /* 0x0000000108087836 */ /* 0x000fe40000000000 */
[----:B------:R-:W0:Y:S03]  /*7fc0*/  SYNCS.PHASECHK.TRANS64.TRYWAIT P0, [R7+URZ], R2 ;  /* 0x00000002070075a7 */ /* 0x000e26000800017f */
[----:B------:R-:W-:-:S04]  /*7fd0*/  ISETP.NE.AND P1, PT, R8, 0x3, PT ;  /* 0x000000030800780c */ /* 0x000fc80003f25270 */
[----:B------:R-:W-:Y:S02]  /*7fe0*/  SEL R0, RZ, 0x1, P1 ;  /* 0x00000001ff007807 */ /* 0x000fe40000800000 */
[----:B------:R-:W-:Y:S02]  /*7ff0*/  SEL R8, R8, RZ, P1 ;  /* 0x000000ff08087207 */ /* 0x000fe40000800000 */
[----:B------:R-:W-:-:S03]  /*8000*/  LOP3.LUT R9, R3, R0, RZ, 0x3c, !PT ;  /* 0x0000000003097212 */ /* 0x000fc600078e3cff */
[----:B------:R-:W-:Y:S01]  /*8010*/  IMAD R4, R8, 0x8, R5 ;  /* 0x0000000808047824 */ /* 0x000fe200078e0205 */
[----:B------:R-:W-:Y:S01]  /*8020*/  SHF.L.U32 R3, R9, 0x1f, RZ ;  /* 0x0000001f09037819 */ /* 0x000fe200000006ff */
[----:B0-----:R-:W-:Y:S06]  /*8030*/  @!P0 BRA `(.L_x_182) ;  /* 0x0000000000b88947 */ /* 0x001fec0003800000 */
.L_x_192:
[----:B------:R-:W1:Y:S01]  /*8040*/  SYNCS.PHASECHK.TRANS64.TRYWAIT P0, [R4+URZ], R3 ;  /* 0x00000003040075a7 */ /* 0x000e62000800017f */
[----:B------:R-:W-:-:S05]  /*8050*/  VIADD R0, R8, 0x1 ;  /* 0x0000000108007836 */ /* 0x000fca0000000000 */
[----:B------:R-:W-:-:S04]  /*8060*/  ISETP.NE.AND P1, PT, R0, 0x3, PT ;  /* 0x000000030000780c */ /* 0x000fc80003f25270 */
[----:B0-----:R-:W-:Y:S02]  /*8070*/  SEL R2, RZ, 0x1, P1 ;  /* 0x00000001ff027807 */ /* 0x001fe40000800000 */
[----:B------:R-:W-:Y:S02]  /*8080*/  SEL R0, R0, RZ, P1 ;  /* 0x000000ff00007207 */ /* 0x000fe40000800000 */
[----:B------:R-:W-:Y:S01]  /*8090*/  LOP3.LUT R2, R9, R2, RZ, 0x3c, !PT ;  /* 0x0000000209027212 */ /* 0x000fe200078e3cff */
[----:B-1----:R-:W-:Y:S06]  /*80a0*/  @!P0 BRA `(.L_x_183) ;  /* 0x0000000000b08947 */ /* 0x002fec0003800000 */
.L_x_193:
[----:B------:R-:W-:Y:S01]  /*80b0*/  IMAD R5, R0, 0x8, R5 ;  /* 0x0000000800057824 */ /* 0x000fe200078e0205 */
[----:B------:R-:W-:-:S07]  /*80c0*/  SHF.L.U32 R0, R2, 0x1f, RZ ;  /* 0x0000001f02007819 */ /* 0x000fce00000006ff */
.L_x_184:
[----:B-1----:R1:W2:Y:S02]  /*80d0*/  SYNCS.PHASECHK.TRANS64.TRYWAIT P0, [R5+URZ], R0 ;  /* 0x00000000050075a7 */ /* 0x0022a4000800017f */
[----:B--2---:R-:W-:Y:S05]  /*80e0*/  @!P0 NANOSLEEP.SYNCS 0x989680 ;  /* 0x009896800000895d */ /* 0x004fea0003900000 */
[----:B------:R-:W2:Y:S02]  /*80f0*/  @!P0 SYNCS.PHASECHK.TRANS64 P0, [R5+URZ], R0 ;  /* 0x00000000050085a7 */ /* 0x000ea4000800007f */
[----:B--2---:R-:W-:Y:S05]  /*8100*/  @!P0 BRA `(.L_x_184) ;  /* 0xfffffffc00f08947 */ /* 0x004fea000383ffff */
.L_x_180:
[----:B------:R-:W-:Y:S05]  /*8110*/  BSYNC B0 ;  /* 0x0000000000007941 */ /* 0x000fea0003800000 */
.L_x_179:
[----:B------:R-:W-:Y:S05]  /*8120*/  EXIT ;  /* 0x000000000000794d */ /* 0x000fea0003800000 */
.L_x_21:
[----:B-1----:R1:W2:Y:S02]  /*8130*/  SYNCS.PHASECHK.TRANS64.TRYWAIT P1, [R3+URZ], R0 ;  /* 0x00000000030075a7 */ /* 0x0022a4000802017f */
[----:B--2---:R-:W-:Y:S05]  /*8140*/  @!P1 NANOSLEEP.SYNCS 0x989680 ;  /* 0x009896800000995d */ /* 0x004fea0003900000 */
[----:B------:R-:W2:Y:S02]  /*8150*/  @!P1 SYNCS.PHASECHK.TRANS64 P1, [R3+URZ], R0 ;  /* 0x00000000030095a7 */ /* 0x000ea4000802007f */
[----:B--2---:R-:W-:Y:S05]  /*8160*/  @!P1 BRA `(.L_x_21) ;  /* 0xfffffffc00f09947 */ /* 0x004fea000383ffff */
[----:B------:R-:W-:Y:S05]  /*8170*/  BRA `(.L_x_20) ;  /* 0xffffff9400847947 */ /* 0x000fea000383ffff */
.L_x_26:
[----:B-1----:R1:W2:Y:S02]  /*8180*/  SYNCS.PHASECHK.TRANS64.TRYWAIT P1, [R5+URZ], R4 ;  /* 0x00000004050075a7 */ /* 0x0022a4000802017f */
[----:B--2---:R-:W-:Y:S05]  /*8190*/  @!P1 NANOSLEEP.SYNCS 0x989680 ;  /* 0x009896800000995d */ /* 0x004fea0003900000 */
[----:B------:R-:W2:Y:S02]  /*81a0*/  @!P1 SYNCS.PHASECHK.TRANS64 P1, [R5+URZ], R4 ;  /* 0x00000004050095a7 */ /* 0x000ea4000802007f */
[----:B--2---:R-:W-:Y:S05]  /*81b0*/  @!P1 BRA `(.L_x_26) ;  /* 0xfffffffc00f09947 */ /* 0x004fea000383ffff */
[----:B------:R-:W-:Y:S05]  /*81c0*/  BRA `(.L_x_25) ;  /* 0xffffff9800d07947 */ /* 0x000fea000383ffff */
.L_x_167:
[----:B------:R-:W-:Y:S01]  /*81d0*/  BSSY B1, `(.L_x_185) ;  /* 0x0000006000017945 */ /* 0x000fe20003800000 */
[----:B------:R-:W-:-:S07]  /*81e0*/  IMAD.MOV.U32 R15, RZ, RZ, -0x1 ;  /* 0xffffffffff0f7424 */ /* 0x000fce00078e00ff */
[----:B------:R-:W-:Y:S05]  /*81f0*/  WARPSYNC.COLLECTIVE R15, `(.L_x_186) ;  /* 0x000000000f0c7348 */ /* 0x000fea0003c00000 */
[----:B------:R-:W-:Y:S02]  /*8200*/  ELECT P6, UR62, PT ;  /* 0x00000000003e782f */ /* 0x000fe400038c0000 */
[----:B------:R-:W-:Y:S01]  /*8210*/  MOV R14, UR62 ;  /* 0x0000003e000e7c02 */ /* 0x000fe20008000f00 */
[----:B------:R-:W-:Y:S10]  /*8220*/  ENDCOLLECTIVE ;  /* 0x000000000000791b */ /* 0x000ff40003800000 */
.L_x_186:
[----:B------:R-:W-:Y:S05]  /*8230*/  BSYNC B1 ;  /* 0x0000000000017941 */ /* 0x000fea0003800000 */
.L_x_185:
[----:B------:R-:W-:Y:S05]  /*8240*/  BRA `(.L_x_187) ;  /* 0xfffffff000347947 */ /* 0x000fea000383ffff */
.L_x_170:
[----:B-1----:R1:W2:Y:S02]  /*8250*/  SYNCS.PHASECHK.TRANS64.TRYWAIT P0, [R23+URZ+0x18], R14 ;  /* 0x0000180e170075a7 */ /* 0x0022a4000800017f */
[----:B--2---:R-:W-:Y:S05]  /*8260*/  @!P0 NANOSLEEP.SYNCS 0x989680 ;  /* 0x009896800000895d */ /* 0x004fea0003900000 */
[----:B------:R-:W2:Y:S02]  /*8270*/  @!P0 SYNCS.PHASECHK.TRANS64 P0, [R23+URZ+0x18], R14 ;  /* 0x0000180e170085a7 */ /* 0x000ea4000800007f */
[----:B--2---:R-:W-:Y:S05]  /*8280*/  @!P0 BRA `(.L_x_170) ;  /* 0xfffffffc00f08947 */ /* 0x004fea000383ffff */
[----:B------:R-:W-:Y:S05]  /*8290*/  BRA `(.L_x_188) ;  /* 0xfffffff0006c7947 */ /* 0x000fea000383ffff */
.L_x_178:
[----:B------:R-:W-:Y:S01]  /*82a0*/  BSSY B0, `(.L_x_189) ;  /* 0x0000006000007945 */ /* 0x000fe20003800000 */
[----:B------:R-:W-:-:S07]  /*82b0*/  IMAD.MOV.U32 R15, RZ, RZ, -0x1 ;  /* 0xffffffffff0f7424 */ /* 0x000fce00078e00ff */
[----:B------:R-:W-:Y:S05]  /*82c0*/  WARPSYNC.COLLECTIVE R15, `(.L_x_190) ;  /* 0x000000000f0c7348 */ /* 0x000fea0003c00000 */
[----:B------:R-:W-:Y:S02]  /*82d0*/  ELECT P6, UR62, PT ;  /* 0x00000000003e782f */ /* 0x000fe400038c0000 */
[----:B------:R-:W-:Y:S01]  /*82e0*/  MOV R14, UR62 ;  /* 0x0000003e000e7c02 */ /* 0x000fe20008000f00 */
[----:B------:R-:W-:Y:S10]  /*82f0*/  ENDCOLLECTIVE ;  /* 0x000000000000791b */ /* 0x000ff40003800000 */
.L_x_190:
[----:B------:R-:W-:Y:S05]  /*8300*/  BSYNC B0 ;  /* 0x0000000000007941 */ /* 0x000fea0003800000 */
.L_x_189:
[----:B------:R-:W-:Y:S05]  /*8310*/  BRA `(.L_x_191) ;  /* 0xfffffff800f47947 */ /* 0x000fea000383ffff */
.L_x_182:
[----:B0-----:R0:W1:Y:S02]  /*8320*/  SYNCS.PHASECHK.TRANS64.TRYWAIT P0, [R7+URZ], R2 ;  /* 0x00000002070075a7 */ /* 0x001064000800017f */
[----:B-1----:R-:W-:Y:S05]  /*8330*/  @!P0 NANOSLEEP.SYNCS 0x989680 ;  /* 0x009896800000895d */ /* 0x002fea0003900000 */
[----:B------:R-:W1:Y:S02]  /*8340*/  @!P0 SYNCS.PHASECHK.TRANS64 P0, [R7+URZ], R2 ;  /* 0x00000002070085a7 */ /* 0x000e64000800007f */
[----:B-1----:R-:W-:Y:S05]  /*8350*/  @!P0 BRA `(.L_x_182) ;  /* 0xfffffffc00f08947 */ /* 0x002fea000383ffff */
[----:B------:R-:W-:Y:S05]  /*8360*/  BRA `(.L_x_192) ;  /* 0xfffffffc00347947 */ /* 0x000fea000383ffff */
.L_x_183:
[----:B0-----:R0:W1:Y:S02]  /*8370*/  SYNCS.PHASECHK.TRANS64.TRYWAIT P0, [R4+URZ], R3 ;  /* 0x00000003040075a7 */ /* 0x001064000800017f */
[----:B-1----:R-:W-:Y:S05]  /*8380*/  @!P0 NANOSLEEP.SYNCS 0x989680 ;  /* 0x009896800000895d */ /* 0x002fea0003900000 */
[----:B------:R-:W1:Y:S02]  /*8390*/  @!P0 SYNCS.PHASECHK.TRANS64 P0, [R4+URZ], R3 ;  /* 0x00000003040085a7 */ /* 0x000e64000800007f */
[----:B-1----:R-:W-:Y:S05]  /*83a0*/  @!P0 BRA `(.L_x_183) ;  /* 0xfffffffc00f08947 */ /* 0x002fea000383ffff */
[----:B------:R-:W-:Y:S05]  /*83b0*/  BRA `(.L_x_193) ;  /* 0xfffffffc003c7947 */ /* 0x000fea000383ffff */
.L_x_194:
[----:B------:R-:W-:-:S00]  /*83c0*/  BRA `(.L_x_194) ;  /* 0xfffffffc00fc7947 */ /* 0x000fc0000383ffff */
[----:B------:R-:W-:-:S00]  /*83d0*/  NOP ;  /* 0x0000000000007918 */ /* 0x000fc00000000000 */
        /* <DEDUP_REMOVED lines=10> */
.L_x_195:


//--------------------- .nv.global.init           --------------------------
	.section	.nv.global.init,"aw",@progbits
.nv.global.init:
	.type		$str$22,@object
	.size		$str$22,($str$23 - $str$22)
$str$22:
        /*0000*/ 	.byte	0x6b, 0x5f, 0x74, 0x69, 0x6c, 0x65, 0x5f, 0x63, 0x6f, 0x75, 0x6e, 0x74, 0x20, 0x3e, 0x3d, 0x20
        /*0010*/ 	.byte	0x31, 0x00
	.type		$str$23,@object
	.size		$str$23,(__unnamed_1 - $str$23)
$str$23:
        /*0012*/ 	.byte	0x2f, 0x74, 0x6d, 0x70, 0x2f, 0x63, 0x75, 0x74, 0x6c, 0x61, 0x73, 0x73, 0x5f, 0x73, 0x77, 0x65
        /*0022*/ 	.byte	0x65, 0x70, 0x5f, 0x73, 0x72, 0x63, 0x2f, 0x69, 0x6e, 0x63, 0x6c, 0x75, 0x64, 0x65, 0x2f, 0x63
        /*0032*/ 	.byte	0x75, 0x74, 0x6c, 0x61, 0x73, 0x73, 0x2f, 0x67, 0x65, 0x6d, 0x6d, 0x2f, 0x63, 0x6f, 0x6c, 0x6c
        /*0042*/ 	.byte	0x65, 0x63, 0x74, 0x69, 0x76, 0x65, 0x2f, 0x73, 0x6d, 0x39, 0x30, 0x5f, 0x6d, 0x6d, 0x61, 0x5f
        /*0052*/ 	.byte	0x74, 0x6d, 0x61, 0x5f, 0x67, 0x6d, 0x6d, 0x61, 0x5f, 0x73, 0x73, 0x5f, 0x77, 0x61, 0x72, 0x70
        /*0062*/ 	.byte	0x73, 0x70, 0x65, 0x63, 0x69, 0x61, 0x6c, 0x69, 0x7a, 0x65, 0x64, 0x2e, 0x68, 0x70, 0x70, 0x00
	.type		__unnamed_1,@object
	.size		__unnamed_1,(.L_0 - __unnamed_1)
__unnamed_1:
        /*0072*/ 	.byte	0x76, 0x6f, 0x69, 0x64, 0x20, 0x63, 0x75, 0x74, 0x6c, 0x61, 0x73, 0x73, 0x3a, 0x3a, 0x67, 0x65
        /* <DEDUP_REMOVED lines=181> */
.L_0:


//--------------------- .nv.shared._ZN7cutlass13device_kernelINS_4gemm6kernel13GemmUniversalIN4cute5tupleIJiiiiEEENS1_10collective13CollectiveMmaINS1_34MainloopSm90TmaGmmaWarpSpecializedILi3ENS5_IJNS4_1CILi2EEENSA_ILi1EEESC_EEENS1_35KernelTmaWarpSpecializedCooperativeEEENS5_IJNSA_ILi128EEESG_SG_EEENS_10bfloat16_tENS5_IJlSC_lEEESI_SJ_NS4_8TiledMMAINS4_8MMA_AtomIJNS4_4SM904GMMA28MMA_64x128x16_F32BF16BF16_SSILNSN_5MajorE0ELSP_0ELNSN_7ScaleInE1ELSQ_1EEEEEENS4_6LayoutISD_NS5_IJSC_NSA_ILi0EEESU_EEEEENS5_IJNS4_10UnderscoreESX_SX_EEEEENS4_13SM90_TMA_LOADENS4_14ComposedLayoutINS4_7SwizzleILi3ELi4ELi3EEENS4_18smem_ptr_flag_bitsILi16EEENST_INS5_IJNSA_ILi8EEENSA_ILi64EEEEEENS5_IJS17_SC_EEEEEEEvNS4_8identityENS4_23SM90_TMA_LOAD_MULTICASTES1B_vS1C_EENS_8epilogue10collective6detail29Sm90TmaWarpSpecializedAdapterINS1G_15DefaultEpilogueISI_SJ_SJ_NS1F_6thread17LinearCombinationISI_Li1EffLNS1K_9ScaleType4KindE0ELNS_15FloatRoundStyleE2ESI_EENS1_15EpilogueDefaultEEEEEvvEEEEvNT_6ParamsE --------------------------
	.section	.nv.shared._ZN7cutlass13device_kernelINS_4gemm6kernel13GemmUniversalIN4cute5tupleIJiiiiEEENS1_10collective13CollectiveMmaINS1_34MainloopSm90TmaGmmaWarpSpecializedILi3ENS5_IJNS4_1CILi2EEENSA_ILi1EEESC_EEENS1_35KernelTmaWarpSpecializedCooperativeEEENS5_IJNSA_ILi128EEESG_SG_EEENS_10bfloat16_tENS5_IJlSC_lEEESI_SJ_NS4_8TiledMMAINS4_8MMA_AtomIJNS4_4SM904GMMA28MMA_64x128x16_F32BF16BF16_SSILNSN_5MajorE0ELSP_0ELNSN_7ScaleInE1ELSQ_1EEEEEENS4_6LayoutISD_NS5_IJSC_NSA_ILi0EEESU_EEEEENS5_IJNS4_10UnderscoreESX_SX_EEEEENS4_13SM90_TMA_LOADENS4_14ComposedLayoutINS4_7SwizzleILi3ELi4ELi3EEENS4_18smem_ptr_flag_bitsILi16EEENST_INS5_IJNSA_ILi8EEENSA_ILi64EEEEEENS5_IJS17_SC_EEEEEEEvNS4_8identityENS4_23SM90_TMA_LOAD_MULTICASTES1B_vS1C_EENS_8epilogue10collective6detail29Sm90TmaWarpSpecializedAdapterINS1G_15DefaultEpilogueISI_SJ_SJ_NS1F_6thread17LinearCombinationISI_Li1EffLNS1K_9ScaleType4KindE0ELNS_15FloatRoundStyleE2ESI_EENS1_15EpilogueDefaultEEEEEvvEEEEvNT_6ParamsE,"aw",@nobits
	.sectionflags	@""
	.align	16
	.zero		1024


//--------------------- .nv.shared.reserved.0     --------------------------
	.section	.nv.shared.reserved.0,"aw",@nobits
	.weak		__nv_reservedSMEM_offset_0_alias
	.size		__nv_reservedSMEM_offset_0_alias, 0, 0
	.other		__nv_reservedSMEM_offset_0_alias,@"STO_CUDA_RESERVED_SHARED STV_DEFAULT"
__nv_reservedSMEM_offset_0_alias:
	.zero		0


//--------------------- .nv.global                --------------------------
	.section	.nv.global,"aw",@nobits
.nv.global:
	.type		_ZN39_INTERNAL_e57eb992_4_k_cu_244c4cab_34394cute1_E,@object
	.size		_ZN39_INTERNAL_e57eb992_4_k_cu_244c4cab_34394cute1_E,(_ZN39_INTERNAL_e57eb992_4_k_cu_244c4cab_34394cuda3std3__45__cpo6cbeginE - _ZN39_INTERNAL_e57eb992_4_k_cu_244c4cab_34394cute1_E)
_ZN39_INTERNAL_e57eb992_4_k_cu_244c4cab_34394cute1_E:
	.zero		1
	.type		_ZN39_INTERNAL_e57eb992_4_k_cu_244c4cab_34394cuda3std3__45__cpo6cbeginE,@object
	.size		_ZN39_INTERNAL_e57eb992_4_k_cu_244c4cab_34394cuda3std3__45__cpo6cbeginE,(_ZN39_INTERNAL_e57eb992_4_k_cu_244c4cab_34394cuda3std3__48in_placeE - _ZN39_INTERNAL_e57eb992_4_k_cu_244c4cab_34394cuda3std3__45__cpo6cbeginE)
_ZN39_INTERNAL_e57eb992_4_k_cu_244c4cab_34394cuda3std3__45__cpo6cbeginE:
	.zero		1
	.type		_ZN39_INTERNAL_e57eb992_4_k_cu_244c4cab_34394cuda3std3__48in_placeE,@object
	.size		_ZN39_INTERNAL_e57eb992_4_k_cu_244c4cab_34394cuda3std3__48in_placeE,(_ZN39_INTERNAL_e57eb992_4_k_cu_244c4cab_34394cuda3std6ranges3__45__cpo9iter_moveE - _ZN39_INTERNAL_e57eb992_4_k_cu_244c4cab_34394cuda3std3__48in_placeE)
_ZN39_INTERNAL_e57eb992_4_k_cu_244c4cab_34394cuda3std3__48in_placeE:
	.zero		1
	.type		_ZN39_INTERNAL_e57eb992_4_k_cu_244c4cab_34394cuda3std6ranges3__45__cpo9iter_moveE,@object
	.size		_ZN39_INTERNAL_e57eb992_4_k_cu_244c4cab_34394cuda3std6ranges3__45__cpo9iter_moveE,(_ZN39_INTERNAL_e57eb992_4_k_cu_244c4cab_34394cuda3std3__45__cpo5beginE - _ZN39_INTERNAL_e57eb992_4_k_cu_244c4cab_34394cuda3std6ranges3__45__cpo9iter_moveE)
_ZN39_INTERNAL_e57eb992_4_k_cu_244c4cab_34394cuda3std6ranges3__45__cpo9iter_moveE:
	.zero		1
	.type		_ZN39_INTERNAL_e57eb992_4_k_cu_244c4cab_34394cuda3std3__45__cpo5beginE,@object
	.size		_ZN39_INTERNAL_e57eb992_4_k_cu_244c4cab_34394cuda3std3__45__cpo5beginE,(_ZN39_INTERNAL_e57eb992_4_k_cu_244c4cab_34394cuda3std3__441_GLOBAL__N__e57eb992_4_k_cu_244c4cab_34396ignoreE - _ZN39_INTERNAL_e57eb992_4_k_cu_244c4cab_34394cuda3std3__45__cpo5beginE)
_ZN39_INTERNAL_e57eb992_4_k_cu_244c4cab_34394cuda3std3__45__cpo5beginE:
	.zero		1
	.type		_ZN39_INTERNAL_e57eb992_4_k_cu_244c4cab_34394cuda3std3__441_GLOBAL__N__e57eb992_4_k_cu_244c4cab_34396ignoreE,@object
	.size		_ZN39_INTERNAL_e57eb992_4_k_cu_244c4cab_34394cuda3std3__441_GLOBAL__N__e57eb992_4_k_cu_244c4cab_34396ignoreE,(_ZN39_INTERNAL_e57eb992_4_k_cu_244c4cab_34394cute7productE - _ZN39_INTERNAL_e57eb992_4_k_cu_244c4cab_34394cuda3std3__441_GLOBAL__N__e57eb992_4_k_cu_244c4cab_34396ignoreE)
_ZN39_INTERNAL_e57eb992_4_k_cu_244c4cab_34394cuda3std3__441_GLOBAL__N__e57eb992_4_k_cu_244c4cab_34396ignoreE:
	.zero		1
	.type		_ZN39_INTERNAL_e57eb992_4_k_cu_244c4cab_34394cute7productE,@object
	.size		_ZN39_INTERNAL_e57eb992_4_k_cu_244c4cab_34394cute7productE,(_ZN39_INTERNAL_e57eb992_4_k_cu_244c4cab_34394cuda3std3__45__cpo3endE - _ZN39_INTERNAL_e57eb992_4_k_cu_244c4cab_34394cute7productE)
_ZN39_INTERNAL_e57eb992_4_k_cu_244c4cab_34394cute7productE:
	.zero		1
	.type		_ZN39_INTERNAL_e57eb992_4_k_cu_244c4cab_34394cuda3std3__45__cpo3endE,@object
	.size		_ZN39_INTERNAL_e57eb992_4_k_cu_244c4cab_34394cuda3std3__45__cpo3endE,(_ZN39_INTERNAL_e57eb992_4_k_cu_244c4cab_34394cuda3std3__419piecewise_constructE - _ZN39_INTERNAL_e57eb992_4_k_cu_244c4cab_34394cuda3std3__45__cpo3endE)
_ZN39_INTERNAL_e57eb992_4_k_cu_244c4cab_34394cuda3std3__45__cpo3endE:
	.zero		1
	.type		_ZN39_INTERNAL_e57eb992_4_k_cu_244c4cab_34394cuda3std3__419piecewise_constructE,@object
	.size		_ZN39_INTERNAL_e57eb992_4_k_cu_244c4cab_34394cuda3std3__419piecewise_constructE,(_ZN39_INTERNAL_e57eb992_4_k_cu_244c4cab_34394cuda3std3__45__cpo4cendE - _ZN39_INTERNAL_e57eb992_4_k_cu_244c4cab_34394cuda3std3__419piecewise_constructE)
_ZN39_INTERNAL_e57eb992_4_k_cu_244c4cab_34394cuda3std3__419piecewise_constructE:
	.zero		1
	.type		_ZN39_INTERNAL_e57eb992_4_k_cu_244c4cab_34394cuda3std3__45__cpo4cendE,@object
	.size		_ZN39_INTERNAL_e57eb992_4_k_cu_244c4cab_34394cuda3std3__45__cpo4cendE,(_ZN39_INTERNAL_e57eb992_4_k_cu_244c4cab_34394cuda3std6ranges3__45__cpo4swapE - _ZN39_INTERNAL_e57eb992_4_k_cu_244c4cab_34394cuda3std3__45__cpo4cendE)
_ZN39_INTERNAL_e57eb992_4_k_cu_244c4cab_34394cuda3std3__45__cpo4cendE:
	.zero		1
	.type		_ZN39_INTERNAL_e57eb992_4_k_cu_244c4cab_34394cuda3std6ranges3__45__cpo4swapE,@object
	.size		_ZN39_INTERNAL_e57eb992_4_k_cu_244c4cab_34394cuda3std6ranges3__45__cpo4swapE,(.L_8 - _ZN39_INTERNAL_e57eb992_4_k_cu_244c4cab_34394cuda3std6ranges3__45__cpo4swapE)
_ZN39_INTERNAL_e57eb992_4_k_cu_244c4cab_34394cuda3std6ranges3__45__cpo4swapE:
	.zero		1
.L_8:


//--------------------- .nv.constant0._ZN7cutlass13device_kernelINS_4gemm6kernel13GemmUniversalIN4cute5tupleIJiiiiEEENS1_10collective13CollectiveMmaINS1_34MainloopSm90TmaGmmaWarpSpecializedILi3ENS5_IJNS4_1CILi2EEENSA_ILi1EEESC_EEENS1_35KernelTmaWarpSpecializedCooperativeEEENS5_IJNSA_ILi128EEESG_SG_EEENS_10bfloat16_tENS5_IJlSC_lEEESI_SJ_NS4_8TiledMMAINS4_8MMA_AtomIJNS4_4SM904GMMA28MMA_64x128x16_F32BF16BF16_SSILNSN_5MajorE0ELSP_0ELNSN_7ScaleInE1ELSQ_1EEEEEENS4_6LayoutISD_NS5_IJSC_NSA_ILi0EEESU_EEEEENS5_IJNS4_10UnderscoreESX_SX_EEEEENS4_13SM90_TMA_LOADENS4_14ComposedLayoutINS4_7SwizzleILi3ELi4ELi3EEENS4_18smem_ptr_flag_bitsILi16EEENST_INS5_IJNSA_ILi8EEENSA_ILi64EEEEEENS5_IJS17_SC_EEEEEEEvNS4_8identityENS4_23SM90_TMA_LOAD_MULTICASTES1B_vS1C_EENS_8epilogue10collective6detail29Sm90TmaWarpSpecializedAdapterINS1G_15DefaultEpilogueISI_SJ_SJ_NS1F_6thread17LinearCombinationISI_Li1EffLNS1K_9ScaleType4KindE0ELNS_15FloatRoundStyleE2ESI_EENS1_15EpilogueDefaultEEEEEvvEEEEvNT_6ParamsE --------------------------
	.section	.nv.constant0._ZN7cutlass13device_kernelINS_4gemm6kernel13GemmUniversalIN4cute5tupleIJiiiiEEENS1_10collective13CollectiveMmaINS1_34MainloopSm90TmaGmmaWarpSpecializedILi3ENS5_IJNS4_1CILi2EEENSA_ILi1EEESC_EEENS1_35KernelTmaWarpSpecializedCooperativeEEENS5_IJNSA_ILi128EEESG_SG_EEENS_10bfloat16_tENS5_IJlSC_lEEESI_SJ_NS4_8TiledMMAINS4_8MMA_AtomIJNS4_4SM904GMMA28MMA_64x128x16_F32BF16BF16_SSILNSN_5MajorE0ELSP_0ELNSN_7ScaleInE1ELSQ_1EEEEEENS4_6LayoutISD_NS5_IJSC_NSA_ILi0EEESU_EEEEENS5_IJNS4_10UnderscoreESX_SX_EEEEENS4_13SM90_TMA_LOADENS4_14ComposedLayoutINS4_7SwizzleILi3ELi4ELi3EEENS4_18smem_ptr_flag_bitsILi16EEENST_INS5_IJNSA_ILi8EEENSA_ILi64EEEEEENS5_IJS17_SC_EEEEEEEvNS4_8identityENS4_23SM90_TMA_LOAD_MULTICASTES1B_vS1C_EENS_8epilogue10collective6detail29Sm90TmaWarpSpecializedAdapterINS1G_15DefaultEpilogueISI_SJ_SJ_NS1F_6thread17LinearCombinationISI_Li1EffLNS1K_9ScaleType4KindE0ELNS_15FloatRoundStyleE2ESI_EENS1_15EpilogueDefaultEEEEEvvEEEEvNT_6ParamsE,"a",@progbits
	.sectionflags	@""
	.align	4
.nv.constant0._ZN7cutlass13device_kernelINS_4gemm6kernel13GemmUniversalIN4cute5tupleIJiiiiEEENS1_10collective13CollectiveMmaINS1_34MainloopSm90TmaGmmaWarpSpecializedILi3ENS5_IJNS4_1CILi2EEENSA_ILi1EEESC_EEENS1_35KernelTmaWarpSpecializedCooperativeEEENS5_IJNSA_ILi128EEESG_SG_EEENS_10bfloat16_tENS5_IJlSC_lEEESI_SJ_NS4_8TiledMMAINS4_8MMA_AtomIJNS4_4SM904GMMA28MMA_64x128x16_F32BF16BF16_SSILNSN_5MajorE0ELSP_0ELNSN_7ScaleInE1ELSQ_1EEEEEENS4_6LayoutISD_NS5_IJSC_NSA_ILi0EEESU_EEEEENS5_IJNS4_10UnderscoreESX_SX_EEEEENS4_13SM90_TMA_LOADENS4_14ComposedLayoutINS4_7SwizzleILi3ELi4ELi3EEENS4_18smem_ptr_flag_bitsILi16EEENST_INS5_IJNSA_ILi8EEENSA_ILi64EEEEEENS5_IJS17_SC_EEEEEEEvNS4_8identityENS4_23SM90_TMA_LOAD_MULTICASTES1B_vS1C_EENS_8epilogue10collective6detail29Sm90TmaWarpSpecializedAdapterINS1G_15DefaultEpilogueISI_SJ_SJ_NS1F_6thread17LinearCombinationISI_Li1EffLNS1K_9ScaleType4KindE0ELNS_15FloatRoundStyleE2ESI_EENS1_15EpilogueDefaultEEEEEvvEEEEvNT_6ParamsE:
	.zero		1664


//--------------------- SYMBOLS --------------------------

	.type		.nv.reservedSmem.offset0,@object
	.size		.nv.reservedSmem.offset0,0x4
	.type		__assertfail,@function
